	.target	sm_90a

	.elftype	@"ET_EXEC"


//--------------------- .note.nv.tkinfo           --------------------------
	.section	.note.nv.tkinfo,"",@"SHT_NOTE"
	.sectionflags	@"SHF_NOTE_NV_TKINFO"
	.tkinfo
        /*0018*/ 	.word	0x00000002
        /*0030*/ 	.string	""
        /*0030*/ 	.string	"ptxas"
        /*0030*/ 	.string	"Cuda compilation tools, release 13.0, V13.0.88"
        /*0030*/ 	.string	"Build cuda_13.0.r13.0/compiler.36424714_0"
        /*0030*/ 	.string	"-arch sm_90a -m 64 "



//--------------------- .note.nv.cuinfo           --------------------------
	.section	.note.nv.cuinfo,"",@"SHT_NOTE"
	.sectionflags	@"SHF_NOTE_NV_CUINFO"
        /*0018*/ 	.short	0x0002
        /*001a*/ 	.short	0x005a
        /*001c*/ 	.short	0x0082
	.zero		2


//--------------------- .nv.info                  --------------------------
	.section	.nv.info,"",@"SHT_CUDA_INFO"
	.align	4


	//----- nvinfo : EIATTR_REGCOUNT
	.align		4
        /*0000*/ 	.byte	0x04, 0x2f
        /*0002*/ 	.short	(.L_15 - .L_14)
	.align		4
.L_14:
        /*0004*/ 	.word	index@(_ZN7cutlass13device_kernelINS_4gemm6kernel13GemmUniversalIN4cute5tupleIJiiiiEEENS1_10collective13CollectiveMmaINS1_34MainloopSm90TmaGmmaWarpSpecializedILi4ENS5_IJNS4_1CILi1EEESB_SB_EEENS1_32KernelTmaWarpSpecializedPingpongEEENS5_IJNSA_ILi64EEENSA_ILi256EEENSA_ILi32EEEEEENS_10bfloat16_tENS5_IJlSB_lEEESJ_SK_NS4_8TiledMMAINS4_8MMA_AtomIJNS4_4SM904GMMA28MMA_64x256x16_F32BF16BF16_SSILNSO_5MajorE0ELSQ_0ELNSO_7ScaleInE1ELSR_1EEEEEENS4_6LayoutISC_NS5_IJNSA_ILi0EEESV_SV_EEEEENS5_IJNS4_10UnderscoreESY_SY_EEEEENS4_13SM90_TMA_LOADENS4_14ComposedLayoutINS4_7SwizzleILi2ELi4ELi3EEENS4_18smem_ptr_flag_bitsILi16EEENSU_INS5_IJNSA_ILi8EEESH_EEENS5_IJSH_SB_EEEEEEEvNS4_8identityES11_S1B_vS1C_EENS_8epilogue10collective6detail29Sm90TmaWarpSpecializedAdapterINS1F_15DefaultEpilogueISJ_SK_SK_NS1E_6thread17LinearCombinationISJ_Li1EffLNS1J_9ScaleType4KindE0ELNS_15FloatRoundStyleE2ESJ_EENS1_15EpilogueDefaultEEEEEvvEEEEvNT_6ParamsE)
        /*0008*/ 	.word	0x000000a8


	//----- nvinfo : EIATTR_FRAME_SIZE
	.align		4
.L_15:
        /*000c*/ 	.byte	0x04, 0x11
        /*000e*/ 	.short	(.L_17 - .L_16)
	.align		4
.L_16:
        /*0010*/ 	.word	index@(_ZN7cutlass13device_kernelINS_4gemm6kernel13GemmUniversalIN4cute5tupleIJiiiiEEENS1_10collective13CollectiveMmaINS1_34MainloopSm90TmaGmmaWarpSpecializedILi4ENS5_IJNS4_1CILi1EEESB_SB_EEENS1_32KernelTmaWarpSpecializedPingpongEEENS5_IJNSA_ILi64EEENSA_ILi256EEENSA_ILi32EEEEEENS_10bfloat16_tENS5_IJlSB_lEEESJ_SK_NS4_8TiledMMAINS4_8MMA_AtomIJNS4_4SM904GMMA28MMA_64x256x16_F32BF16BF16_SSILNSO_5MajorE0ELSQ_0ELNSO_7ScaleInE1ELSR_1EEEEEENS4_6LayoutISC_NS5_IJNSA_ILi0EEESV_SV_EEEEENS5_IJNS4_10UnderscoreESY_SY_EEEEENS4_13SM90_TMA_LOADENS4_14ComposedLayoutINS4_7SwizzleILi2ELi4ELi3EEENS4_18smem_ptr_flag_bitsILi16EEENSU_INS5_IJNSA_ILi8EEESH_EEENS5_IJSH_SB_EEEEEEEvNS4_8identityES11_S1B_vS1C_EENS_8epilogue10collective6detail29Sm90TmaWarpSpecializedAdapterINS1F_15DefaultEpilogueISJ_SK_SK_NS1E_6thread17LinearCombinationISJ_Li1EffLNS1J_9ScaleType4KindE0ELNS_15FloatRoundStyleE2ESJ_EENS1_15EpilogueDefaultEEEEEvvEEEEvNT_6ParamsE)
        /*0014*/ 	.word	0x00000000


	//----- nvinfo : EIATTR_MIN_STACK_SIZE
	.align		4
.L_17:
        /*0018*/ 	.byte	0x04, 0x12
        /*001a*/ 	.short	(.L_19 - .L_18)
	.align		4
.L_18:
        /*001c*/ 	.word	index@(_ZN7cutlass13device_kernelINS_4gemm6kernel13GemmUniversalIN4cute5tupleIJiiiiEEENS1_10collective13CollectiveMmaINS1_34MainloopSm90TmaGmmaWarpSpecializedILi4ENS5_IJNS4_1CILi1EEESB_SB_EEENS1_32KernelTmaWarpSpecializedPingpongEEENS5_IJNSA_ILi64EEENSA_ILi256EEENSA_ILi32EEEEEENS_10bfloat16_tENS5_IJlSB_lEEESJ_SK_NS4_8TiledMMAINS4_8MMA_AtomIJNS4_4SM904GMMA28MMA_64x256x16_F32BF16BF16_SSILNSO_5MajorE0ELSQ_0ELNSO_7ScaleInE1ELSR_1EEEEEENS4_6LayoutISC_NS5_IJNSA_ILi0EEESV_SV_EEEEENS5_IJNS4_10UnderscoreESY_SY_EEEEENS4_13SM90_TMA_LOADENS4_14ComposedLayoutINS4_7SwizzleILi2ELi4ELi3EEENS4_18smem_ptr_flag_bitsILi16EEENSU_INS5_IJNSA_ILi8EEESH_EEENS5_IJSH_SB_EEEEEEEvNS4_8identityES11_S1B_vS1C_EENS_8epilogue10collective6detail29Sm90TmaWarpSpecializedAdapterINS1F_15DefaultEpilogueISJ_SK_SK_NS1E_6thread17LinearCombinationISJ_Li1EffLNS1J_9ScaleType4KindE0ELNS_15FloatRoundStyleE2ESJ_EENS1_15EpilogueDefaultEEEEEvvEEEEvNT_6ParamsE)
        /*0020*/ 	.word	0x00000000
.L_19:


//--------------------- .nv.compat                --------------------------
	.section	.nv.compat,"",@"SHT_CUDA_COMPAT_INFO"
	.align	4
        /*0000*/ 	.byte	0x02, 0x09, 0x01, 0x00, 0x02, 0x02, 0x04, 0x00, 0x02, 0x05, 0x05, 0x00, 0x03, 0x07, 0x01, 0x01
        /*0010*/ 	.byte	0x02, 0x03, 0x01, 0x00, 0x02, 0x06, 0x01, 0x00, 0x04, 0x0b, 0x08, 0x00, 0x00, 0x00, 0x00, 0x00
        /*0020*/ 	.byte	0x00, 0x00, 0x00, 0x00


//--------------------- .nv.info._ZN7cutlass13device_kernelINS_4gemm6kernel13GemmUniversalIN4cute5tupleIJiiiiEEENS1_10collective13CollectiveMmaINS1_34MainloopSm90TmaGmmaWarpSpecializedILi4ENS5_IJNS4_1CILi1EEESB_SB_EEENS1_32KernelTmaWarpSpecializedPingpongEEENS5_IJNSA_ILi64EEENSA_ILi256EEENSA_ILi32EEEEEENS_10bfloat16_tENS5_IJlSB_lEEESJ_SK_NS4_8TiledMMAINS4_8MMA_AtomIJNS4_4SM904GMMA28MMA_64x256x16_F32BF16BF16_SSILNSO_5MajorE0ELSQ_0ELNSO_7ScaleInE1ELSR_1EEEEEENS4_6LayoutISC_NS5_IJNSA_ILi0EEESV_SV_EEEEENS5_IJNS4_10UnderscoreESY_SY_EEEEENS4_13SM90_TMA_LOADENS4_14ComposedLayoutINS4_7SwizzleILi2ELi4ELi3EEENS4_18smem_ptr_flag_bitsILi16EEENSU_INS5_IJNSA_ILi8EEESH_EEENS5_IJSH_SB_EEEEEEEvNS4_8identityES11_S1B_vS1C_EENS_8epilogue10collective6detail29Sm90TmaWarpSpecializedAdapterINS1F_15DefaultEpilogueISJ_SK_SK_NS1E_6thread17LinearCombinationISJ_Li1EffLNS1J_9ScaleType4KindE0ELNS_15FloatRoundStyleE2ESJ_EENS1_15EpilogueDefaultEEEEEvvEEEEvNT_6ParamsE --------------------------
	.section	.nv.info._ZN7cutlass13device_kernelINS_4gemm6kernel13GemmUniversalIN4cute5tupleIJiiiiEEENS1_10collective13CollectiveMmaINS1_34MainloopSm90TmaGmmaWarpSpecializedILi4ENS5_IJNS4_1CILi1EEESB_SB_EEENS1_32KernelTmaWarpSpecializedPingpongEEENS5_IJNSA_ILi64EEENSA_ILi256EEENSA_ILi32EEEEEENS_10bfloat16_tENS5_IJlSB_lEEESJ_SK_NS4_8TiledMMAINS4_8MMA_AtomIJNS4_4SM904GMMA28MMA_64x256x16_F32BF16BF16_SSILNSO_5MajorE0ELSQ_0ELNSO_7ScaleInE1ELSR_1EEEEEENS4_6LayoutISC_NS5_IJNSA_ILi0EEESV_SV_EEEEENS5_IJNS4_10UnderscoreESY_SY_EEEEENS4_13SM90_TMA_LOADENS4_14ComposedLayoutINS4_7SwizzleILi2ELi4ELi3EEENS4_18smem_ptr_flag_bitsILi16EEENSU_INS5_IJNSA_ILi8EEESH_EEENS5_IJSH_SB_EEEEEEEvNS4_8identityES11_S1B_vS1C_EENS_8epilogue10collective6detail29Sm90TmaWarpSpecializedAdapterINS1F_15DefaultEpilogueISJ_SK_SK_NS1E_6thread17LinearCombinationISJ_Li1EffLNS1J_9ScaleType4KindE0ELNS_15FloatRoundStyleE2ESJ_EENS1_15EpilogueDefaultEEEEEvvEEEEvNT_6ParamsE,"",@"SHT_CUDA_INFO"
	.sectionflags	@""
	.align	4


	//----- nvinfo : EIATTR_CUDA_API_VERSION
	.align		4
        /*0000*/ 	.byte	0x04, 0x37
        /*0002*/ 	.short	(.L_21 - .L_20)
.L_20:
        /*0004*/ 	.word	0x00000082


	//----- nvinfo : EIATTR_KPARAM_INFO
	.align		4
.L_21:
        /*0008*/ 	.byte	0x04, 0x17
        /*000a*/ 	.short	(.L_23 - .L_22)
.L_22:
        /*000c*/ 	.word	0x00000000
        /*0010*/ 	.short	0x0000
        /*0012*/ 	.short	0x0070
        /*0014*/ 	.byte	0x00, 0xf0, 0x01, 0x10


	//----- nvinfo : EIATTR_SPARSE_MMA_MASK
	.align		4
.L_23:
        /*0018*/ 	.byte	0x03, 0x50
        /*001a*/ 	.short	0x0000


	//----- nvinfo : EIATTR_MAXREG_COUNT
	.align		4
        /*001c*/ 	.byte	0x03, 0x1b
        /*001e*/ 	.short	0x00a8


	//----- nvinfo : EIATTR_NUM_BARRIERS
	.align		4
        /*0020*/ 	.byte	0x02, 0x4c
        /*0022*/ 	.byte	0x01
	.zero		1


	//----- nvinfo : EIATTR_EXTERNS
	.align		4
        /*0024*/ 	.byte	0x04, 0x0f
        /*0026*/ 	.short	(.L_25 - .L_24)


	//   ....[0]....
	.align		4
.L_24:
        /*0028*/ 	.word	index@(__assertfail)


	//----- nvinfo : EIATTR_MERCURY_ISA_VERSION
	.align		4
.L_25:
        /*002c*/ 	.byte	0x03, 0x5f
        /*002e*/ 	.short	0x0101


	//----- nvinfo : EIATTR_INT_WARP_WIDE_INSTR_OFFSETS
	.align		4
        /*0030*/ 	.byte	0x04, 0x31
        /*0032*/ 	.short	(.L_27 - .L_26)


	//   ....[0]....
.L_26:
        /*0034*/ 	.word	0x00000470


	//   ....[1]....
        /*0038*/ 	.word	0x00000490


	//   ....[2]....
        /*003c*/ 	.word	0x00000510


	//   ....[3]....
        /*0040*/ 	.word	0x00000520


	//   ....[4]....
        /*0044*/ 	.word	0x00000530


	//   ....[5]....
        /*0048*/ 	.word	0x00000550


	//   ....[6]....
        /*004c*/ 	.word	0x000005b0


	//   ....[7]....
        /*0050*/ 	.word	0x000005d0


	//----- nvinfo : EIATTR_COOP_GROUP_MASK_REGIDS
	.align		4
.L_27:
        /*0054*/ 	.byte	0x04, 0x29
        /*0056*/ 	.short	(.L_29 - .L_28)


	//   ....[0]....
.L_28:
        /*0058*/ 	.word	0xffffffff


	//   ....[1]....
        /*005c*/ 	.word	0xffffffff


	//   ....[2]....
        /*0060*/ 	.word	0xffffffff


	//   ....[3]....
        /*0064*/ 	.word	0xffffffff


	//   ....[4]....
        /*0068*/ 	.word	0xffffffff


	//   ....[5]....
        /*006c*/ 	.word	0xffffffff


	//----- nvinfo : EIATTR_COOP_GROUP_INSTR_OFFSETS
	.align		4
.L_29:
        /*0070*/ 	.byte	0x04, 0x28
        /*0072*/ 	.short	(.L_31 - .L_30)


	//   ....[0]....
.L_30:
        /*0074*/ 	.word	0x00000050


	//   ....[1]....
        /*0078*/ 	.word	0x00000080


	//   ....[2]....
        /*007c*/ 	.word	0x00000180


	//   ....[3]....
        /*0080*/ 	.word	0x00000390


	//   ....[4]....
        /*0084*/ 	.word	0x000003d0


	//   ....[5]....
        /*0088*/ 	.word	0x00000410


	//----- nvinfo : EIATTR_REG_RECONFIG
	.align		4
.L_31:
        /*008c*/ 	.byte	0x01, 0x54
	.zero		2


	//----- nvinfo : EIATTR_SYSCALL_OFFSETS
	.align		4
        /*0090*/ 	.byte	0x04, 0x46
        /*0092*/ 	.short	(.L_33 - .L_32)


	//   ....[0]....
.L_32:
        /*0094*/ 	.word	0x000016a0


	//----- nvinfo : EIATTR_MBARRIER_INSTR_OFFSETS
	.align		4
.L_33:
        /*0098*/ 	.byte	0x04, 0x39
        /*009a*/ 	.short	(.L_35 - .L_34)


	//   ....[0]....
.L_34:
        /*009c*/ 	.word	0x00000300
        /*00a0*/ 	.word	0x000000ff
        /*00a4*/ 	.word	0x00000000
        /*00a8*/ 	.short	0x0100
        /*00aa*/ 	.byte	0x09
	.zero		1


	//   ....[1]....
        /*00ac*/ 	.word	0x00000310
        /*00b0*/ 	.word	0x000000ff
        /*00b4*/ 	.word	0x00000020
        /*00b8*/ 	.short	0x0100
        /*00ba*/ 	.byte	0x09
	.zero		1


	//   ....[2]....
        /*00bc*/ 	.word	0x00000320
        /*00c0*/ 	.word	0x000000ff
        /*00c4*/ 	.word	0x00000008
        /*00c8*/ 	.short	0x0100
        /*00ca*/ 	.byte	0x09
	.zero		1


	//   ....[3]....
        /*00cc*/ 	.word	0x00000330
        /*00d0*/ 	.word	0x000000ff
        /*00d4*/ 	.word	0x00000028
        /*00d8*/ 	.short	0x0100
        /*00da*/ 	.byte	0x09
	.zero		1


	//   ....[4]....
        /*00dc*/ 	.word	0x00000340
        /*00e0*/ 	.word	0x000000ff
        /*00e4*/ 	.word	0x00000010
        /*00e8*/ 	.short	0x0100
        /*00ea*/ 	.byte	0x09
	.zero		1


	//   ....[5]....
        /*00ec*/ 	.word	0x00000350
        /*00f0*/ 	.word	0x000000ff
        /*00f4*/ 	.word	0x00000030
        /*00f8*/ 	.short	0x0100
        /*00fa*/ 	.byte	0x09
	.zero		1


	//   ....[6]....
        /*00fc*/ 	.word	0x00000360
        /*0100*/ 	.word	0x000000ff
        /*0104*/ 	.word	0x00000018
        /*0108*/ 	.short	0x0100
        /*010a*/ 	.byte	0x09
	.zero		1


	//   ....[7]....
        /*010c*/ 	.word	0x00000370
        /*0110*/ 	.word	0x000000ff
        /*0114*/ 	.word	0x00000038
        /*0118*/ 	.short	0x0100
        /*011a*/ 	.byte	0x09
	.zero		1


	//   ....[8]....
        /*011c*/ 	.word	0x000005f0
        /*0120*/ 	.word	0x000000ff
        /*0124*/ 	.word	0x00000070
        /*0128*/ 	.short	0x0100
        /*012a*/ 	.byte	0x09
	.zero		1


	//   ....[9]....
        /*012c*/ 	.word	0x00000600
        /*0130*/ 	.word	0x000000ff
        /*0134*/ 	.word	0x00000078
        /*0138*/ 	.short	0x0100
        /*013a*/ 	.byte	0x09
	.zero		1


	//   ....[10]....
        /*013c*/ 	.word	0x00000640
        /*0140*/ 	.word	0x000000ff
        /*0144*/ 	.word	0x00000050
        /*0148*/ 	.short	0x0100
        /*014a*/ 	.byte	0x0a
	.zero		1


	//   ....[11]....
        /*014c*/ 	.word	0x00000660
        /*0150*/ 	.word	0x000000ff
        /*0154*/ 	.word	0x00000058
        /*0158*/ 	.short	0x0100
        /*015a*/ 	.byte	0x0a
	.zero		1


	//   ....[12]....
        /*015c*/ 	.word	0x00000670
        /*0160*/ 	.word	0x000000ff
        /*0164*/ 	.word	0x00000060
        /*0168*/ 	.short	0x0100
        /*016a*/ 	.byte	0x0a
	.zero		1


	//   ....[13]....
        /*016c*/ 	.word	0x00000680
        /*0170*/ 	.word	0x000000ff
        /*0174*/ 	.word	0x00000068
        /*0178*/ 	.short	0x0100
        /*017a*/ 	.byte	0x0a
	.zero		1


	//   ....[14]....
        /*017c*/ 	.word	0x00001580
        /*0180*/ 	.word	0x0000009b
        /*0184*/ 	.word	0x00000000
        /*0188*/ 	.short	0x010a
        /*018a*/ 	.byte	0x2e
	.zero		1


	//   ....[15]....
        /*018c*/ 	.word	0x00001730
        /*0190*/ 	.word	0x00000003
        /*0194*/ 	.word	0x00000000
        /*0198*/ 	.short	0x010a
        /*019a*/ 	.byte	0x3f
	.zero		1


	//   ....[16]....
        /*019c*/ 	.word	0x00001790
        /*01a0*/ 	.word	0x00000003
        /*01a4*/ 	.word	0x00000000
        /*01a8*/ 	.short	0x010a
        /*01aa*/ 	.byte	0x3f
	.zero		1


	//   ....[17]....
        /*01ac*/ 	.word	0x00001a00
        /*01b0*/ 	.word	0x000000ff
        /*01b4*/ 	.word	0x00000000
        /*01b8*/ 	.short	0x010a
        /*01ba*/ 	.byte	0x04
	.zero		1


	//   ....[18]....
        /*01bc*/ 	.word	0x00001a40
        /*01c0*/ 	.word	0x000000ff
        /*01c4*/ 	.word	0x00000000
        /*01c8*/ 	.short	0x010a
        /*01ca*/ 	.byte	0x04
	.zero		1


	//   ....[19]....
        /*01cc*/ 	.word	0x00001bc0
        /*01d0*/ 	.word	0x000000ff
        /*01d4*/ 	.word	0x00000000
        /*01d8*/ 	.short	0x0101
        /*01da*/ 	.byte	0x04
	.zero		1


	//   ....[20]....
        /*01dc*/ 	.word	0x00001cb0
        /*01e0*/ 	.word	0x0000009c
        /*01e4*/ 	.word	0x00000000
        /*01e8*/ 	.short	0x0101
        /*01ea*/ 	.byte	0x2f
	.zero		1


	//   ....[21]....
        /*01ec*/ 	.word	0x00001d70
        /*01f0*/ 	.word	0x000000ff
        /*01f4*/ 	.word	0x00000000
        /*01f8*/ 	.short	0x0101
        /*01fa*/ 	.byte	0x04
	.zero		1


	//   ....[22]....
        /*01fc*/ 	.word	0x00001e20
        /*0200*/ 	.word	0x0000009b
        /*0204*/ 	.word	0x00000010
        /*0208*/ 	.short	0x010a
        /*020a*/ 	.byte	0x2e
	.zero		1


	//   ....[23]....
        /*020c*/ 	.word	0x00009c00
        /*0210*/ 	.word	0x0000009e
        /*0214*/ 	.word	0x00000000
        /*0218*/ 	.short	0x0101
        /*021a*/ 	.byte	0x2f
	.zero		1


	//   ....[24]....
        /*021c*/ 	.word	0x0000a5e0
        /*0220*/ 	.word	0x00000007
        /*0224*/ 	.word	0x00000020
        /*0228*/ 	.short	0x010a
        /*022a*/ 	.byte	0x3f
	.zero		1


	//   ....[25]....
        /*022c*/ 	.word	0x0000a980
        /*0230*/ 	.word	0x00000003
        /*0234*/ 	.word	0x00000078
        /*0238*/ 	.short	0x0101
        /*023a*/ 	.byte	0x3f
	.zero		1


	//   ....[26]....
        /*023c*/ 	.word	0x0000b0f0
        /*0240*/ 	.word	0x00000007
        /*0244*/ 	.word	0x00000000
        /*0248*/ 	.short	0x010a
        /*024a*/ 	.byte	0x3f
	.zero		1


	//   ....[27]....
        /*024c*/ 	.word	0x0000b170
        /*0250*/ 	.word	0x00000009
        /*0254*/ 	.word	0x00000000
        /*0258*/ 	.short	0x010a
        /*025a*/ 	.byte	0x3f
	.zero		1


	//   ....[28]....
        /*025c*/ 	.word	0x0000b200
        /*0260*/ 	.word	0x00000006
        /*0264*/ 	.word	0x00000000
        /*0268*/ 	.short	0x010a
        /*026a*/ 	.byte	0x3f
	.zero		1


	//   ....[29]....
        /*026c*/ 	.word	0x0000b290
        /*0270*/ 	.word	0x00000003
        /*0274*/ 	.word	0x00000000
        /*0278*/ 	.short	0x010a
        /*027a*/ 	.byte	0x3f
	.zero		1


	//   ....[30]....
        /*027c*/ 	.word	0x0000b2f0
        /*0280*/ 	.word	0x0000009d
        /*0284*/ 	.word	0x00000000
        /*0288*/ 	.short	0x010a
        /*028a*/ 	.byte	0x3f
	.zero		1


	//   ....[31]....
        /*028c*/ 	.word	0x0000b340
        /*0290*/ 	.word	0x00000003
        /*0294*/ 	.word	0x00000000
        /*0298*/ 	.short	0x010a
        /*029a*/ 	.byte	0x3f
	.zero		1


	//   ....[32]....
        /*029c*/ 	.word	0x0000b3a0
        /*02a0*/ 	.word	0x00000004
        /*02a4*/ 	.word	0x00000000
        /*02a8*/ 	.short	0x010a
        /*02aa*/ 	.byte	0x3f
	.zero		1


	//   ....[33]....
        /*02ac*/ 	.word	0x0000b3f0
        /*02b0*/ 	.word	0x0000009d
        /*02b4*/ 	.word	0x00000010
        /*02b8*/ 	.short	0x010a
        /*02ba*/ 	.byte	0x3f
	.zero		1


	//   ....[34]....
        /*02bc*/ 	.word	0x0000b4c0
        /*02c0*/ 	.word	0x00000007
        /*02c4*/ 	.word	0x00000020
        /*02c8*/ 	.short	0x010a
        /*02ca*/ 	.byte	0x3f
	.zero		1


	//   ....[35]....
        /*02cc*/ 	.word	0x0000b590
        /*02d0*/ 	.word	0x00000007
        /*02d4*/ 	.word	0x00000000
        /*02d8*/ 	.short	0x010a
        /*02da*/ 	.byte	0x3f
	.zero		1


	//   ....[36]....
        /*02dc*/ 	.word	0x0000b5e0
        /*02e0*/ 	.word	0x00000009
        /*02e4*/ 	.word	0x00000000
        /*02e8*/ 	.short	0x010a
        /*02ea*/ 	.byte	0x3f
	.zero		1


	//   ....[37]....
        /*02ec*/ 	.word	0x0000b630
        /*02f0*/ 	.word	0x00000006
        /*02f4*/ 	.word	0x00000000
        /*02f8*/ 	.short	0x010a
        /*02fa*/ 	.byte	0x3f
	.zero		1


	//----- nvinfo : EIATTR_NUM_MBARRIERS
	.align		4
.L_35:
        /*02fc*/ 	.byte	0x03, 0x38
        /*02fe*/ 	.short	0x000e


	//----- nvinfo : EIATTR_EXIT_INSTR_OFFSETS
	.align		4
        /*0300*/ 	.byte	0x04, 0x1c
        /*0302*/ 	.short	(.L_37 - .L_36)


	//   ....[0]....
.L_36:
        /*0304*/ 	.word	0x00001240


	//   ....[1]....
        /*0308*/ 	.word	0x000012a0


	//   ....[2]....
        /*030c*/ 	.word	0x0000a310


	//   ....[3]....
        /*0310*/ 	.word	0x0000a340


	//   ....[4]....
        /*0314*/ 	.word	0x0000b2e0


	//----- nvinfo : EIATTR_MAX_THREADS
	.align		4
.L_37:
        /*0318*/ 	.byte	0x04, 0x05
        /*031a*/ 	.short	(.L_39 - .L_38)
.L_38:
        /*031c*/ 	.word	0x00000180
        /*0320*/ 	.word	0x00000001
        /*0324*/ 	.word	0x00000001


	//----- nvinfo : EIATTR_CRS_STACK_SIZE
	.align		4
.L_39:
        /*0328*/ 	.byte	0x04, 0x1e
        /*032a*/ 	.short	(.L_41 - .L_40)
.L_40:
        /*032c*/ 	.word	0x00000000


	//----- nvinfo : EIATTR_CBANK_PARAM_SIZE
	.align		4
.L_41:
        /*0330*/ 	.byte	0x03, 0x19
        /*0332*/ 	.short	0x0470


	//----- nvinfo : EIATTR_PARAM_CBANK
	.align		4
        /*0334*/ 	.byte	0x04, 0x0a
        /*0336*/ 	.short	(.L_43 - .L_42)
	.align		4
.L_42:
        /*0338*/ 	.word	index@(.nv.constant0._ZN7cutlass13device_kernelINS_4gemm6kernel13GemmUniversalIN4cute5tupleIJiiiiEEENS1_10collective13CollectiveMmaINS1_34MainloopSm90TmaGmmaWarpSpecializedILi4ENS5_IJNS4_1CILi1EEESB_SB_EEENS1_32KernelTmaWarpSpecializedPingpongEEENS5_IJNSA_ILi64EEENSA_ILi256EEENSA_ILi32EEEEEENS_10bfloat16_tENS5_IJlSB_lEEESJ_SK_NS4_8TiledMMAINS4_8MMA_AtomIJNS4_4SM904GMMA28MMA_64x256x16_F32BF16BF16_SSILNSO_5MajorE0ELSQ_0ELNSO_7ScaleInE1ELSR_1EEEEEENS4_6LayoutISC_NS5_IJNSA_ILi0EEESV_SV_EEEEENS5_IJNS4_10UnderscoreESY_SY_EEEEENS4_13SM90_TMA_LOADENS4_14ComposedLayoutINS4_7SwizzleILi2ELi4ELi3EEENS4_18smem_ptr_flag_bitsILi16EEENSU_INS5_IJNSA_ILi8EEESH_EEENS5_IJSH_SB_EEEEEEEvNS4_8identityES11_S1B_vS1C_EENS_8epilogue10collective6detail29Sm90TmaWarpSpecializedAdapterINS1F_15DefaultEpilogueISJ_SK_SK_NS1E_6thread17LinearCombinationISJ_Li1EffLNS1J_9ScaleType4KindE0ELNS_15FloatRoundStyleE2ESJ_EENS1_15EpilogueDefaultEEEEEvvEEEEvNT_6ParamsE)
        /*033c*/ 	.short	0x0210
        /*033e*/ 	.short	0x0470


	//----- nvinfo : EIATTR_SW_WAR
	.align		4
.L_43:
        /*0340*/ 	.byte	0x04, 0x36
        /*0342*/ 	.short	(.L_45 - .L_44)
.L_44:
        /*0344*/ 	.word	0x00000008
.L_45:


//--------------------- .nv.callgraph             --------------------------
	.section	.nv.callgraph,"",@"SHT_CUDA_CALLGRAPH"
	.align	4
	.sectionentsize	8
	.align		4
        /*0000*/ 	.word	0x00000000
	.align		4
        /*0004*/ 	.word	0xffffffff
	.align		4
        /*0008*/ 	.word	index@(_ZN7cutlass13device_kernelINS_4gemm6kernel13GemmUniversalIN4cute5tupleIJiiiiEEENS1_10collective13CollectiveMmaINS1_34MainloopSm90TmaGmmaWarpSpecializedILi4ENS5_IJNS4_1CILi1EEESB_SB_EEENS1_32KernelTmaWarpSpecializedPingpongEEENS5_IJNSA_ILi64EEENSA_ILi256EEENSA_ILi32EEEEEENS_10bfloat16_tENS5_IJlSB_lEEESJ_SK_NS4_8TiledMMAINS4_8MMA_AtomIJNS4_4SM904GMMA28MMA_64x256x16_F32BF16BF16_SSILNSO_5MajorE0ELSQ_0ELNSO_7ScaleInE1ELSR_1EEEEEENS4_6LayoutISC_NS5_IJNSA_ILi0EEESV_SV_EEEEENS5_IJNS4_10UnderscoreESY_SY_EEEEENS4_13SM90_TMA_LOADENS4_14ComposedLayoutINS4_7SwizzleILi2ELi4ELi3EEENS4_18smem_ptr_flag_bitsILi16EEENSU_INS5_IJNSA_ILi8EEESH_EEENS5_IJSH_SB_EEEEEEEvNS4_8identityES11_S1B_vS1C_EENS_8epilogue10collective6detail29Sm90TmaWarpSpecializedAdapterINS1F_15DefaultEpilogueISJ_SK_SK_NS1E_6thread17LinearCombinationISJ_Li1EffLNS1J_9ScaleType4KindE0ELNS_15FloatRoundStyleE2ESJ_EENS1_15EpilogueDefaultEEEEEvvEEEEvNT_6ParamsE)
	.align		4
        /*000c*/ 	.word	index@(__assertfail)
	.align		4
        /*0010*/ 	.word	0x00000000
	.align		4
        /*0014*/ 	.word	0xfffffffe
	.align		4
        /*0018*/ 	.word	0x00000000
	.align		4
        /*001c*/ 	.word	0xfffffffd
	.align		4
        /*0020*/ 	.word	0x00000000
	.align		4
        /*0024*/ 	.word	0xfffffffc


//--------------------- .nv.constant4             --------------------------
	.section	.nv.constant4,"a",@progbits
	.align	8
	.align		8
.nv.constant4:
        /*0000*/ 	.dword	__assertfail
	.align		8
        /*0008*/ 	.dword	__unnamed_1
	.align		8
        /*0010*/ 	.dword	_ZN40_INTERNAL_03499e8b_4_k_cu_e77dcf48_282204cuda3std3__45__cpo5beginE
	.align		8
        /*0018*/ 	.dword	_ZN40_INTERNAL_03499e8b_4_k_cu_e77dcf48_282204cuda3std3__45__cpo3endE
	.align		8
        /*0020*/ 	.dword	_ZN40_INTERNAL_03499e8b_4_k_cu_e77dcf48_282204cuda3std3__45__cpo6cbeginE
	.align		8
        /*0028*/ 	.dword	_ZN40_INTERNAL_03499e8b_4_k_cu_e77dcf48_282204cuda3std3__45__cpo4cendE
	.align		8
        /*0030*/ 	.dword	_ZN40_INTERNAL_03499e8b_4_k_cu_e77dcf48_282204cuda3std3__442_GLOBAL__N__03499e8b_4_k_cu_e77dcf48_282206ignoreE
	.align		8
        /*0038*/ 	.dword	_ZN40_INTERNAL_03499e8b_4_k_cu_e77dcf48_282204cuda3std3__419piecewise_constructE
	.align		8
        /*0040*/ 	.dword	_ZN40_INTERNAL_03499e8b_4_k_cu_e77dcf48_282204cuda3std3__48in_placeE
	.align		8
        /*0048*/ 	.dword	_ZN40_INTERNAL_03499e8b_4_k_cu_e77dcf48_282204cuda3std6ranges3__45__cpo4swapE
	.align		8
        /*0050*/ 	.dword	_ZN40_INTERNAL_03499e8b_4_k_cu_e77dcf48_282204cuda3std6ranges3__45__cpo9iter_moveE
	.align		8
        /*0058*/ 	.dword	_ZN40_INTERNAL_03499e8b_4_k_cu_e77dcf48_282204cute7productE
	.align		8
        /*0060*/ 	.dword	_ZN40_INTERNAL_03499e8b_4_k_cu_e77dcf48_282204cute1_E
	.align		8
        /*0068*/ 	.dword	$str$22
	.align		8
        /*0070*/ 	.dword	$str$23


//--------------------- .text._ZN7cutlass13device_kernelINS_4gemm6kernel13GemmUniversalIN4cute5tupleIJiiiiEEENS1_10collective13CollectiveMmaINS1_34MainloopSm90TmaGmmaWarpSpecializedILi4ENS5_IJNS4_1CILi1EEESB_SB_EEENS1_32KernelTmaWarpSpecializedPingpongEEENS5_IJNSA_ILi64EEENSA_ILi256EEENSA_ILi32EEEEEENS_10bfloat16_tENS5_IJlSB_lEEESJ_SK_NS4_8TiledMMAINS4_8MMA_AtomIJNS4_4SM904GMMA28MMA_64x256x16_F32BF16BF16_SSILNSO_5MajorE0ELSQ_0ELNSO_7ScaleInE1ELSR_1EEEEEENS4_6LayoutISC_NS5_IJNSA_ILi0EEESV_SV_EEEEENS5_IJNS4_10UnderscoreESY_SY_EEEEENS4_13SM90_TMA_LOADENS4_14ComposedLayoutINS4_7SwizzleILi2ELi4ELi3EEENS4_18smem_ptr_flag_bitsILi16EEENSU_INS5_IJNSA_ILi8EEESH_EEENS5_IJSH_SB_EEEEEEEvNS4_8identityES11_S1B_vS1C_EENS_8epilogue10collective6detail29Sm90TmaWarpSpecializedAdapterINS1F_15DefaultEpilogueISJ_SK_SK_NS1E_6thread17LinearCombinationISJ_Li1EffLNS1J_9ScaleType4KindE0ELNS_15FloatRoundStyleE2ESJ_EENS1_15EpilogueDefaultEEEEEvvEEEEvNT_6ParamsE --------------------------
	.section	.text._ZN7cutlass13device_kernelINS_4gemm6kernel13GemmUniversalIN4cute5tupleIJiiiiEEENS1_10collective13CollectiveMmaINS1_34MainloopSm90TmaGmmaWarpSpecializedILi4ENS5_IJNS4_1CILi1EEESB_SB_EEENS1_32KernelTmaWarpSpecializedPingpongEEENS5_IJNSA_ILi64EEENSA_ILi256EEENSA_ILi32EEEEEENS_10bfloat16_tENS5_IJlSB_lEEESJ_SK_NS4_8TiledMMAINS4_8MMA_AtomIJNS4_4SM904GMMA28MMA_64x256x16_F32BF16BF16_SSILNSO_5MajorE0ELSQ_0ELNSO_7ScaleInE1ELSR_1EEEEEENS4_6LayoutISC_NS5_IJNSA_ILi0EEESV_SV_EEEEENS5_IJNS4_10UnderscoreESY_SY_EEEEENS4_13SM90_TMA_LOADENS4_14ComposedLayoutINS4_7SwizzleILi2ELi4ELi3EEENS4_18smem_ptr_flag_bitsILi16EEENSU_INS5_IJNSA_ILi8EEESH_EEENS5_IJSH_SB_EEEEEEEvNS4_8identityES11_S1B_vS1C_EENS_8epilogue10collective6detail29Sm90TmaWarpSpecializedAdapterINS1F_15DefaultEpilogueISJ_SK_SK_NS1E_6thread17LinearCombinationISJ_Li1EffLNS1J_9ScaleType4KindE0ELNS_15FloatRoundStyleE2ESJ_EENS1_15EpilogueDefaultEEEEEvvEEEEvNT_6ParamsE,"ax",@progbits
	.align	128
.text._ZN7cutlass13device_kernelINS_4gemm6kernel13GemmUniversalIN4cute5tupleIJiiiiEEENS1_10collective13CollectiveMmaINS1_34MainloopSm90TmaGmmaWarpSpecializedILi4ENS5_IJNS4_1CILi1EEESB_SB_EEENS1_32KernelTmaWarpSpecializedPingpongEEENS5_IJNSA_ILi64EEENSA_ILi256EEENSA_ILi32EEEEEENS_10bfloat16_tENS5_IJlSB_lEEESJ_SK_NS4_8TiledMMAINS4_8MMA_AtomIJNS4_4SM904GMMA28MMA_64x256x16_F32BF16BF16_SSILNSO_5MajorE0ELSQ_0ELNSO_7ScaleInE1ELSR_1EEEEEENS4_6LayoutISC_NS5_IJNSA_ILi0EEESV_SV_EEEEENS5_IJNS4_10UnderscoreESY_SY_EEEEENS4_13SM90_TMA_LOADENS4_14ComposedLayoutINS4_7SwizzleILi2ELi4ELi3EEENS4_18smem_ptr_flag_bitsILi16EEENSU_INS5_IJNSA_ILi8EEESH_EEENS5_IJSH_SB_EEEEEEEvNS4_8identityES11_S1B_vS1C_EENS_8epilogue10collective6detail29Sm90TmaWarpSpecializedAdapterINS1F_15DefaultEpilogueISJ_SK_SK_NS1E_6thread17LinearCombinationISJ_Li1EffLNS1J_9ScaleType4KindE0ELNS_15FloatRoundStyleE2ESJ_EENS1_15EpilogueDefaultEEEEEvvEEEEvNT_6ParamsE:
        .type           _ZN7cutlass13device_kernelINS_4gemm6kernel13GemmUniversalIN4cute5tupleIJiiiiEEENS1_10collective13CollectiveMmaINS1_34MainloopSm90TmaGmmaWarpSpecializedILi4ENS5_IJNS4_1CILi1EEESB_SB_EEENS1_32KernelTmaWarpSpecializedPingpongEEENS5_IJNSA_ILi64EEENSA_ILi256EEENSA_ILi32EEEEEENS_10bfloat16_tENS5_IJlSB_lEEESJ_SK_NS4_8TiledMMAINS4_8MMA_AtomIJNS4_4SM904GMMA28MMA_64x256x16_F32BF16BF16_SSILNSO_5MajorE0ELSQ_0ELNSO_7ScaleInE1ELSR_1EEEEEENS4_6LayoutISC_NS5_IJNSA_ILi0EEESV_SV_EEEEENS5_IJNS4_10UnderscoreESY_SY_EEEEENS4_13SM90_TMA_LOADENS4_14ComposedLayoutINS4_7SwizzleILi2ELi4ELi3EEENS4_18smem_ptr_flag_bitsILi16EEENSU_INS5_IJNSA_ILi8EEESH_EEENS5_IJSH_SB_EEEEEEEvNS4_8identityES11_S1B_vS1C_EENS_8epilogue10collective6detail29Sm90TmaWarpSpecializedAdapterINS1F_15DefaultEpilogueISJ_SK_SK_NS1E_6thread17LinearCombinationISJ_Li1EffLNS1J_9ScaleType4KindE0ELNS_15FloatRoundStyleE2ESJ_EENS1_15EpilogueDefaultEEEEEvvEEEEvNT_6ParamsE,@function
        .size           _ZN7cutlass13device_kernelINS_4gemm6kernel13GemmUniversalIN4cute5tupleIJiiiiEEENS1_10collective13CollectiveMmaINS1_34MainloopSm90TmaGmmaWarpSpecializedILi4ENS5_IJNS4_1CILi1EEESB_SB_EEENS1_32KernelTmaWarpSpecializedPingpongEEENS5_IJNSA_ILi64EEENSA_ILi256EEENSA_ILi32EEEEEENS_10bfloat16_tENS5_IJlSB_lEEESJ_SK_NS4_8TiledMMAINS4_8MMA_AtomIJNS4_4SM904GMMA28MMA_64x256x16_F32BF16BF16_SSILNSO_5MajorE0ELSQ_0ELNSO_7ScaleInE1ELSR_1EEEEEENS4_6LayoutISC_NS5_IJNSA_ILi0EEESV_SV_EEEEENS5_IJNS4_10UnderscoreESY_SY_EEEEENS4_13SM90_TMA_LOADENS4_14ComposedLayoutINS4_7SwizzleILi2ELi4ELi3EEENS4_18smem_ptr_flag_bitsILi16EEENSU_INS5_IJNSA_ILi8EEESH_EEENS5_IJSH_SB_EEEEEEEvNS4_8identityES11_S1B_vS1C_EENS_8epilogue10collective6detail29Sm90TmaWarpSpecializedAdapterINS1F_15DefaultEpilogueISJ_SK_SK_NS1E_6thread17LinearCombinationISJ_Li1EffLNS1J_9ScaleType4KindE0ELNS_15FloatRoundStyleE2ESJ_EENS1_15EpilogueDefaultEEEEEvvEEEEvNT_6ParamsE,(.L_x_324 - _ZN7cutlass13device_kernelINS_4gemm6kernel13GemmUniversalIN4cute5tupleIJiiiiEEENS1_10collective13CollectiveMmaINS1_34MainloopSm90TmaGmmaWarpSpecializedILi4ENS5_IJNS4_1CILi1EEESB_SB_EEENS1_32KernelTmaWarpSpecializedPingpongEEENS5_IJNSA_ILi64EEENSA_ILi256EEENSA_ILi32EEEEEENS_10bfloat16_tENS5_IJlSB_lEEESJ_SK_NS4_8TiledMMAINS4_8MMA_AtomIJNS4_4SM904GMMA28MMA_64x256x16_F32BF16BF16_SSILNSO_5MajorE0ELSQ_0ELNSO_7ScaleInE1ELSR_1EEEEEENS4_6LayoutISC_NS5_IJNSA_ILi0EEESV_SV_EEEEENS5_IJNS4_10UnderscoreESY_SY_EEEEENS4_13SM90_TMA_LOADENS4_14ComposedLayoutINS4_7SwizzleILi2ELi4ELi3EEENS4_18smem_ptr_flag_bitsILi16EEENSU_INS5_IJNSA_ILi8EEESH_EEENS5_IJSH_SB_EEEEEEEvNS4_8identityES11_S1B_vS1C_EENS_8epilogue10collective6detail29Sm90TmaWarpSpecializedAdapterINS1F_15DefaultEpilogueISJ_SK_SK_NS1E_6thread17LinearCombinationISJ_Li1EffLNS1J_9ScaleType4KindE0ELNS_15FloatRoundStyleE2ESJ_EENS1_15EpilogueDefaultEEEEEvvEEEEvNT_6ParamsE)
        .other          _ZN7cutlass13device_kernelINS_4gemm6kernel13GemmUniversalIN4cute5tupleIJiiiiEEENS1_10collective13CollectiveMmaINS1_34MainloopSm90TmaGmmaWarpSpecializedILi4ENS5_IJNS4_1CILi1EEESB_SB_EEENS1_32KernelTmaWarpSpecializedPingpongEEENS5_IJNSA_ILi64EEENSA_ILi256EEENSA_ILi32EEEEEENS_10bfloat16_tENS5_IJlSB_lEEESJ_SK_NS4_8TiledMMAINS4_8MMA_AtomIJNS4_4SM904GMMA28MMA_64x256x16_F32BF16BF16_SSILNSO_5MajorE0ELSQ_0ELNSO_7ScaleInE1ELSR_1EEEEEENS4_6LayoutISC_NS5_IJNSA_ILi0EEESV_SV_EEEEENS5_IJNS4_10UnderscoreESY_SY_EEEEENS4_13SM90_TMA_LOADENS4_14ComposedLayoutINS4_7SwizzleILi2ELi4ELi3EEENS4_18smem_ptr_flag_bitsILi16EEENSU_INS5_IJNSA_ILi8EEESH_EEENS5_IJSH_SB_EEEEEEEvNS4_8identityES11_S1B_vS1C_EENS_8epilogue10collective6detail29Sm90TmaWarpSpecializedAdapterINS1F_15DefaultEpilogueISJ_SK_SK_NS1E_6thread17LinearCombinationISJ_Li1EffLNS1J_9ScaleType4KindE0ELNS_15FloatRoundStyleE2ESJ_EENS1_15EpilogueDefaultEEEEEvvEEEEvNT_6ParamsE,@"STO_CUDA_ENTRY STV_DEFAULT"
_ZN7cutlass13device_kernelINS_4gemm6kernel13GemmUniversalIN4cute5tupleIJiiiiEEENS1_10collective13CollectiveMmaINS1_34MainloopSm90TmaGmmaWarpSpecializedILi4ENS5_IJNS4_1CILi1EEESB_SB_EEENS1_32KernelTmaWarpSpecializedPingpongEEENS5_IJNSA_ILi64EEENSA_ILi256EEENSA_ILi32EEEEEENS_10bfloat16_tENS5_IJlSB_lEEESJ_SK_NS4_8TiledMMAINS4_8MMA_AtomIJNS4_4SM904GMMA28MMA_64x256x16_F32BF16BF16_SSILNSO_5MajorE0ELSQ_0ELNSO_7ScaleInE1ELSR_1EEEEEENS4_6LayoutISC_NS5_IJNSA_ILi0EEESV_SV_EEEEENS5_IJNS4_10UnderscoreESY_SY_EEEEENS4_13SM90_TMA_LOADENS4_14ComposedLayoutINS4_7SwizzleILi2ELi4ELi3EEENS4_18smem_ptr_flag_bitsILi16EEENSU_INS5_IJNSA_ILi8EEESH_EEENS5_IJSH_SB_EEEEEEEvNS4_8identityES11_S1B_vS1C_EENS_8epilogue10collective6detail29Sm90TmaWarpSpecializedAdapterINS1F_15DefaultEpilogueISJ_SK_SK_NS1E_6thread17LinearCombinationISJ_Li1EffLNS1J_9ScaleType4KindE0ELNS_15FloatRoundStyleE2ESJ_EENS1_15EpilogueDefaultEEEEEvvEEEEvNT_6ParamsE:
[----:B------:R-:W0:Y:S01]  /*0000*/  LDC R1, c[0x0][0x28] ;  /* 0x00000a00ff017b82 */ /* 0x000e220000000800 */
[----:B------:R-:W1:Y:S01]  /*0010*/  S2R R4, SR_TID.X ;  /* 0x0000000000047919 */ /* 0x000e620000002100 */
[----:B------:R-:W-:Y:S01]  /*0020*/  ELECT P0, URZ, PT ;  /* 0x00000000003f782f */ /* 0x000fe20003800000 */
[----:B------:R-:W-:Y:S01]  /*0030*/  BSSY B0, `(.L_x_0) ;  /* 0x0000014000007945 */ /* 0x000fe20003800000 */
[----:B-1----:R-:W-:-:S05]  /*0040*/  SHF.R.U32.HI R0, RZ, 0x5, R4 ;  /* 0x00000005ff007819 */ /* 0x002fca0000011604 */
[----:B------:R-:W1:Y:S02]  /*0050*/  SHFL.IDX PT, R2, R0, RZ, 0x1f ;  /* 0x00001fff00027589 */ /* 0x000e6400000e0000 */
[----:B-1----:R-:W-:Y:S02]  /*0060*/  R2UR UR8, R2 ;  /* 0x00000000020872ca */ /* 0x002fe400000e0000 */
[----:B------:R-:W-:-:S05]  /*0070*/  SHF.R.U32.HI R2, RZ, 0x7, R4 ;  /* 0x00000007ff027819 */ /* 0x000fca0000011604 */
[----:B------:R1:W2:Y:S06]  /*0080*/  SHFL.IDX PT, R3, R2, RZ, 0x1f ;  /* 0x00001fff02037589 */ /* 0x0002ac00000e0000 */
[----:B------:R-:W-:Y:S02]  /*0090*/  USHF.R.S32.HI UR4, URZ, 0x1f, UR8 ;  /* 0x0000001f3f047899 */ /* 0x000fe40008011408 */
[----:B------:R-:W-:Y:S02]  /*00a0*/  ISETP.NE.OR P0, PT, RZ, UR8, !P0 ;  /* 0x00000008ff007c0c */ /* 0x000fe4000c705670 */
[----:B------:R-:W-:-:S04]  /*00b0*/  ULEA.HI UR4, UR4, UR8, URZ, 0x2 ;  /* 0x0000000804047291 */ /* 0x000fc8000f8f103f */
[----:B------:R-:W-:-:S04]  /*00c0*/  ULOP3.LUT UR4, UR4, 0xfffffffc, URZ, 0xc0, !UPT ;  /* 0xfffffffc04047892 */ /* 0x000fc8000f8ec03f */
[----:B------:R-:W-:-:S03]  /*00d0*/  UIADD3 UR8, UR8, -UR4, URZ ;  /* 0x8000000408087290 */ /* 0x000fc6000fffe03f */
[----:B01----:R-:W-:Y:S09]  /*00e0*/  @P0 BRA `(.L_x_1) ;  /* 0x0000000000200947 */ /* 0x003ff20003800000 */
[----:B------:R-:W-:Y:S02]  /*00f0*/  ULDC.64 UR4, c[0x0][0x198] ;  /* 0x0000660000047ab9 */ /* 0x000fe40000000a00 */
[----:B------:R-:W-:Y:S02]  /*0100*/  UIADD3 UR6, UP0, UR4, 0xf0, URZ ;  /* 0x000000f004067890 */ /* 0x000fe4000ff1e03f */
[----:B------:R-:W-:Y:S02]  /*0110*/  UIADD3 UR4, UP1, UR4, 0x1f0, URZ ;  /* 0x000001f004047890 */ /* 0x000fe4000ff3e03f */
[----:B------:R-:W-:Y:S02]  /*0120*/  UIADD3.X UR7, URZ, UR5, URZ, UP0, !UPT ;  /* 0x000000053f077290 */ /* 0x000fe400087fe43f */
[----:B------:R-:W-:-:S07]  /*0130*/  UIADD3.X UR5, URZ, UR5, URZ, UP1, !UPT ;  /* 0x000000053f057290 */ /* 0x000fce0008ffe43f */
[----:B------:R0:W-:Y:S02]  /*0140*/  UTMACCTL.PF [UR6] ;  /* 0x00000000060079b9 */ /* 0x0001e40008040000 */
[----:B------:R0:W-:Y:S02]  /*0150*/  UTMACCTL.PF [UR4] ;  /* 0x00000000040079b9 */ /* 0x0001e40008040000 */
[----:B0-----:R-:W-:Y:S01]  /*0160*/  NOP ;  /* 0x0000000000007918 */ /* 0x001fe20000000000 */
.L_x_1:
[----:B------:R-:W-:Y:S05]  /*0170*/  BSYNC B0 ;  /* 0x0000000000007941 */ /* 0x000fea0003800000 */
.L_x_0:
[----:B------:R-:W0:Y:S01]  /*0180*/  SHFL.IDX PT, R5, R0, RZ, 0x1f ;  /* 0x00001fff00057589 */ /* 0x000e2200000e0000 */
[----:B--2---:R-:W-:Y:S01]  /*0190*/  R2UR UR15, R3 ;  /* 0x00000000030f72ca */ /* 0x004fe200000e0000 */
[----:B------:R-:W-:-:S04]  /*01a0*/  UISETP.NE.AND UP0, UPT, UR8, 0x3, UPT ;  /* 0x000000030800788c */ /* 0x000fc8000bf05270 */
[----:B------:R-:W-:-:S08]  /*01b0*/  UISETP.EQ.OR UP0, UPT, UR8, URZ, !UP0 ;  /* 0x0000003f0800728c */ /* 0x000fd0000c702670 */
[----:B------:R-:W-:Y:S02]  /*01c0*/  UIADD3 UR18, UR15, -0x1, URZ ;  /* 0xffffffff0f127890 */ /* 0x000fe4000fffe03f */
[----:B------:R-:W-:Y:S02]  /*01d0*/  UISETP.EQ.AND UP0, UPT, UR15, URZ, UP0 ;  /* 0x0000003f0f00728c */ /* 0x000fe40008702270 */
[----:B------:R-:W-:Y:S02]  /*01e0*/  UISETP.GE.U32.AND UP1, UPT, UR18, 0x2, UPT ;  /* 0x000000021200788c */ /* 0x000fe4000bf26070 */
[----:B------:R-:W-:Y:S01]  /*01f0*/  USEL UR41, URZ, 0x1, !UP0 ;  /* 0x000000013f297887 */ /* 0x000fe2000c000000 */
[----:B0-----:R-:W-:-:S03]  /*0200*/  ISETP.NE.AND P0, PT, R5, RZ, PT ;  /* 0x000000ff0500720c */ /* 0x001fc60003f05270 */
[----:B------:R-:W-:-:S10]  /*0210*/  USEL UR41, UR41, 0x2, UP1 ;  /* 0x0000000229297887 */ /* 0x000fd40008800000 */
[----:B------:R-:W-:Y:S05]  /*0220*/  @P0 BRA `(.L_x_2) ;  /* 0x0000000000580947 */ /* 0x000fea0003800000 */
[----:B------:R-:W0:Y:S01]  /*0230*/  S2UR UR9, SR_CgaCtaId ;  /* 0x00000000000979c3 */ /* 0x000e220000008800 */
[----:B------:R-:W-:Y:S01]  /*0240*/  UMOV UR4, 0x400 ;  /* 0x0000040000047882 */ /* 0x000fe20000000000 */
[----:B------:R-:W-:Y:S01]  /*0250*/  UMOV UR5, 0x1 ;  /* 0x0000000100057882 */ /* 0x000fe20000000000 */
[----:B------:R-:W-:Y:S01]  /*0260*/  UMOV UR6, 0x80 ;  /* 0x0000008000067882 */ /* 0x000fe20000000000 */
[----:B------:R-:W-:Y:S01]  /*0270*/  ELECT P0, URZ, PT ;  /* 0x00000000003f782f */ /* 0x000fe20003800000 */
[----:B------:R-:W-:-:S04]  /*0280*/  UIADD3 UR6, -UR6, 0x100000, URZ ;  /* 0x0010000006067890 */ /* 0x000fc8000fffe13f */
[----:B------:R-:W-:Y:S02]  /*0290*/  USHF.L.U32 UR7, UR6, 0xb, URZ ;  /* 0x0000000b06077899 */ /* 0x000fe4000800063f */
[----:B------:R-:W-:Y:S02]  /*02a0*/  USHF.L.U32 UR6, UR6, 0x1, URZ ;  /* 0x0000000106067899 */ /* 0x000fe4000800063f */
[----:B0-----:R-:W-:Y:S02]  /*02b0*/  ULEA UR9, UR9, UR4, 0x18 ;  /* 0x0000000409097291 */ /* 0x001fe4000f8ec03f */
[----:B------:R-:W-:-:S04]  /*02c0*/  UIADD3 UR4, -UR5, 0x100000, URZ ;  /* 0x0010000005047890 */ /* 0x000fc8000fffe13f */
[----:B------:R-:W-:Y:S02]  /*02d0*/  USHF.L.U32 UR5, UR4, 0xb, URZ ;  /* 0x0000000b04057899 */ /* 0x000fe4000800063f */
[----:B------:R-:W-:Y:S01]  /*02e0*/  USHF.L.U32 UR4, UR4, 0x1, URZ ;  /* 0x0000000104047899 */ /* 0x000fe2000800063f */
[----:B------:R-:W0:Y:S11]  /*02f0*/  FENCE.VIEW.ASYNC.S ;  /* 0x00000000000073c6 */ /* 0x000e360000000000 */
[----:B0-----:R0:W1:Y:S01]  /*0300*/  SYNCS.EXCH.64 URZ, [UR9], UR4 ;  /* 0x00000004093f75b2 */ /* 0x0010620008000100 */
[----:B------:R0:W2:Y:S01]  /*0310*/  SYNCS.EXCH.64 URZ, [UR9+0x20], UR6 ;  /* 0x00002006093f75b2 */ /* 0x0000a20008000100 */
[----:B------:R0:W3:Y:S01]  /*0320*/  SYNCS.EXCH.64 URZ, [UR9+0x8], UR4 ;  /* 0x00000804093f75b2 */ /* 0x0000e20008000100 */
[----:B------:R0:W4:Y:S01]  /*0330*/  SYNCS.EXCH.64 URZ, [UR9+0x28], UR6 ;  /* 0x00002806093f75b2 */ /* 0x0001220008000100 */
[----:B------:R0:W0:Y:S01]  /*0340*/  SYNCS.EXCH.64 URZ, [UR9+0x10], UR4 ;  /* 0x00001004093f75b2 */ /* 0x0000220008000100 */
[----:B------:R0:W0:Y:S01]  /*0350*/  SYNCS.EXCH.64 URZ, [UR9+0x30], UR6 ;  /* 0x00003006093f75b2 */ /* 0x0000220008000100 */
[----:B------:R0:W0:Y:S01]  /*0360*/  SYNCS.EXCH.64 URZ, [UR9+0x18], UR4 ;  /* 0x00001804093f75b2 */ /* 0x0000220008000100 */
[----:B------:R0:W0:Y:S01]  /*0370*/  SYNCS.EXCH.64 URZ, [UR9+0x38], UR6 ;  /* 0x00003806093f75b2 */ /* 0x0000220008000100 */
[----:B------:R-:W-:Y:S01]  /*0380*/  NOP ;  /* 0x0000000000007918 */ /* 0x000fe20000000000 */
.L_x_2:
[----:B------:R-:W5:Y:S01]  /*0390*/  SHFL.IDX PT, R5, R0, RZ, 0x1f ;  /* 0x00001fff00057589 */ /* 0x000f6200000e0000 */
[----:B------:R-:W-:Y:S01]  /*03a0*/  ELECT P0, URZ, PT ;  /* 0x00000000003f782f */ /* 0x000fe20003800000 */
[----:B------:R-:W-:Y:S01]  /*03b0*/  NOP ;  /* 0x0000000000007918 */ /* 0x000fe20000000000 */
[----:B------:R-:W-:Y:S01]  /*03c0*/  ELECT P1, URZ, PT ;  /* 0x00000000003f782f */ /* 0x000fe20003820000 */
[----:B------:R-:W1:Y:S01]  /*03d0*/  SHFL.IDX PT, R3, R0, RZ, 0x1f ;  /* 0x00001fff00037589 */ /* 0x000e6200000e0000 */
[----:B0-----:R-:W-:Y:S01]  /*03e0*/  UMOV UR4, 0x20 ;  /* 0x0000002000047882 */ /* 0x001fe20000000000 */
[----:B------:R-:W-:Y:S01]  /*03f0*/  UMOV UR12, 0x80 ;  /* 0x00000080000c7882 */ /* 0x000fe20000000000 */
[----:B------:R-:W-:Y:S01]  /*0400*/  NOP ;  /* 0x0000000000007918 */ /* 0x000fe20000000000 */
[----:B------:R0:W0:Y:S01]  /*0410*/  SHFL.IDX PT, R0, R2, RZ, 0x1f ;  /* 0x00001fff02007589 */ /* 0x00002200000e0000 */
[----:B------:R-:W-:Y:S01]  /*0420*/  ULDC.64 UR50, c[0x0][0x208] ;  /* 0x0000820000327ab9 */ /* 0x000fe20000000a00 */
[----:B-----5:R-:W-:-:S02]  /*0430*/  ISETP.NE.OR P0, PT, R5, RZ, !P0 ;  /* 0x000000ff0500720c */ /* 0x020fc40004705670 */
[----:B-1----:R-:W-:Y:S02]  /*0440*/  ISETP.NE.OR P1, PT, R3, RZ, !P1 ;  /* 0x000000ff0300720c */ /* 0x002fe40004f25670 */
[----:B------:R-:W-:-:S04]  /*0450*/  SHF.R.S32.HI R3, RZ, 0x1f, R4 ;  /* 0x0000001fff037819 */ /* 0x000fc80000011404 */
[----:B------:R-:W-:-:S05]  /*0460*/  LEA.HI R3, R3, R4, RZ, 0x7 ;  /* 0x0000000403037211 */ /* 0x000fca00078f38ff */
[----:B------:R-:W-:Y:S01]  /*0470*/  VOTEU.ALL UP0, P0 ;  /* 0x00000000003f7886 */ /* 0x000fe20000000000 */
[----:B------:R-:W-:Y:S01]  /*0480*/  LOP3.LUT R3, R3, 0xffffff80, RZ, 0xc0, !PT ;  /* 0xffffff8003037812 */ /* 0x000fe200078ec0ff */
[----:B------:R-:W-:-:S03]  /*0490*/  VOTEU.ALL UP1, P1 ;  /* 0x00000000003f7886 */ /* 0x000fc60000820000 */
[----:B------:R-:W1:Y:S01]  /*04a0*/  @!UP0 S2UR UR7, SR_CgaCtaId ;  /* 0x00000000000789c3 */ /* 0x000e620000008800 */
[----:B------:R-:W-:Y:S01]  /*04b0*/  @!UP0 UMOV UR6, 0x400 ;  /* 0x0000040000068882 */ /* 0x000fe20000000000 */
[----:B------:R-:W-:-:S04]  /*04c0*/  @!UP0 UIADD3 UR4, -UR4, 0x100000, URZ ;  /* 0x0010000004048890 */ /* 0x000fc8000fffe13f */
[----:B------:R-:W-:Y:S02]  /*04d0*/  @!UP0 USHF.L.U32 UR5, UR4, 0xb, URZ ;  /* 0x0000000b04058899 */ /* 0x000fe4000800063f */
[----:B------:R-:W-:Y:S01]  /*04e0*/  @!UP0 USHF.L.U32 UR4, UR4, 0x1, URZ ;  /* 0x0000000104048899 */ /* 0x000fe2000800063f */
[----:B------:R-:W-:Y:S01]  /*04f0*/  IMAD.IADD R3, R4, 0x1, -R3 ;  /* 0x0000000104037824 */ /* 0x000fe200078e0a03 */
[----:B------:R-:W-:Y:S01]  /*0500*/  @!UP1 UMOV UR10, 0x400 ;  /* 0x00000400000a9882 */ /* 0x000fe20000000000 */
[----:B------:R-:W-:Y:S01]  /*0510*/  VOTEU.ALL UP2, P1 ;  /* 0x00000000003f7886 */ /* 0x000fe20000840000 */
[----:B------:R-:W-:Y:S01]  /*0520*/  VOTEU.ALL UP3, P1 ;  /* 0x00000000003f7886 */ /* 0x000fe20000860000 */
[----:B------:R-:W-:Y:S01]  /*0530*/  VOTEU.ALL UP4, P1 ;  /* 0x00000000003f7886 */ /* 0x000fe20000880000 */
[----:B------:R-:W5:Y:S01]  /*0540*/  @!UP1 S2UR UR11, SR_CgaCtaId ;  /* 0x00000000000b99c3 */ /* 0x000f620000008800 */
[----:B------:R-:W-:Y:S01]  /*0550*/  VOTEU.ALL UP5, P1 ;  /* 0x00000000003f7886 */ /* 0x000fe200008a0000 */
[----:B------:R-:W-:Y:S01]  /*0560*/  ISETP.NE.AND P1, PT, RZ, UR15, PT ;  /* 0x0000000fff007c0c */ /* 0x000fe2000bf25270 */
[----:B-1----:R-:W-:-:S02]  /*0570*/  @!UP0 ULEA UR9, UR7, UR6, 0x18 ;  /* 0x0000000607098291 */ /* 0x002fc4000f8ec03f */
[----:B------:R-:W-:-:S04]  /*0580*/  @!UP1 UIADD3 UR6, -UR12, 0x100000, URZ ;  /* 0x001000000c069890 */ /* 0x000fc8000fffe13f */
[----:B------:R-:W-:Y:S02]  /*0590*/  @!UP1 USHF.L.U32 UR7, UR6, 0xb, URZ ;  /* 0x0000000b06079899 */ /* 0x000fe4000800063f */
[----:B------:R-:W-:Y:S01]  /*05a0*/  @!UP1 USHF.L.U32 UR6, UR6, 0x1, URZ ;  /* 0x0000000106069899 */ /* 0x000fe2000800063f */
[----:B------:R-:W-:Y:S01]  /*05b0*/  VOTEU.ALL UP0, P0 ;  /* 0x00000000003f7886 */ /* 0x000fe20000000000 */
[----:B-----5:R-:W-:Y:S01]  /*05c0*/  @!UP1 ULEA UR10, UR11, UR10, 0x18 ;  /* 0x0000000a0b0a9291 */ /* 0x020fe2000f8ec03f */
[----:B------:R-:W-:Y:S01]  /*05d0*/  VOTEU.ALL UP1, P0 ;  /* 0x00000000003f7886 */ /* 0x000fe20000020000 */
[----:B------:R-:W1:Y:S02]  /*05e0*/  FENCE.VIEW.ASYNC.S ;  /* 0x00000000000073c6 */ /* 0x000e640000000000 */
[----:B-1----:R-:W2:Y:S02]  /*05f0*/  @!UP0 SYNCS.EXCH.64 URZ, [UR9+0x70], UR4 ;  /* 0x00007004093f85b2 */ /* 0x002ea40008000100 */
[----:B------:R1:W2:Y:S01]  /*0600*/  @!UP1 SYNCS.EXCH.64 URZ, [UR9+0x78], UR4 ;  /* 0x00007804093f95b2 */ /* 0x0002a20008000100 */
[----:B------:R-:W-:Y:S01]  /*0610*/  NOP ;  /* 0x0000000000007918 */ /* 0x000fe20000000000 */
[----:B-1----:R-:W-:-:S02]  /*0620*/  ULDC.64 UR4, c[0x0][0x598] ;  /* 0x0001660000047ab9 */ /* 0x002fc40000000a00 */
[----:B------:R-:W-:Y:S02]  /*0630*/  ISETP.NE.U32.AND P0, PT, RZ, UR4, PT ;  /* 0x00000004ff007c0c */ /* 0x000fe4000bf05070 */
[----:B------:R1:W2:Y:S02]  /*0640*/  @!UP2 SYNCS.EXCH.64 URZ, [UR10+0x50], UR6 ;  /* 0x000050060a3fa5b2 */ /* 0x0002a40008000100 */
[----:B------:R-:W-:Y:S01]  /*0650*/  ISETP.NE.AND.EX P0, PT, RZ, UR5, PT, P0 ;  /* 0x00000005ff007c0c */ /* 0x000fe2000bf05300 */
[----:B------:R1:W2:Y:S01]  /*0660*/  @!UP3 SYNCS.EXCH.64 URZ, [UR10+0x58], UR6 ;  /* 0x000058060a3fb5b2 */ /* 0x0002a20008000100 */
[----:B------:R1:W2:Y:S01]  /*0670*/  @!UP4 SYNCS.EXCH.64 URZ, [UR10+0x60], UR6 ;  /* 0x000060060a3fc5b2 */ /* 0x0002a20008000100 */
[----:B------:R1:W2:Y:S01]  /*0680*/  @!UP5 SYNCS.EXCH.64 URZ, [UR10+0x68], UR6 ;  /* 0x000068060a3fd5b2 */ /* 0x0002a20008000100 */
[----:B------:R-:W-:Y:S01]  /*0690*/  NOP ;  /* 0x0000000000007918 */ /* 0x000fe20000000000 */
[----:B--234-:R-:W-:Y:S08]  /*06a0*/  BAR.SYNC.DEFER_BLOCKING 0x0 ;  /* 0x0000000000007b1d */ /* 0x01cff00000010000 */
[----:B01----:R-:W-:Y:S05]  /*06b0*/  @!P0 BRA `(.L_x_3) ;  /* 0x00000000001c8947 */ /* 0x003fea0003800000 */
[----:B------:R-:W0:Y:S02]  /*06c0*/  LDC.64 R6, c[0x0][0x598] ;  /* 0x00016600ff067b82 */ /* 0x000e240000000a00 */
[----:B0-----:R-:W2:Y:S02]  /*06d0*/  LDG.E.64 R6, desc[UR50][R6.64] ;  /* 0x0000003206067981 */ /* 0x001ea4000c1e1b00 */
[----:B--2---:R-:W-:-:S04]  /*06e0*/  ISETP.NE.U32.AND P0, PT, R6, RZ, PT ;  /* 0x000000ff0600720c */ /* 0x004fc80003f05070 */
[----:B------:R-:W-:-:S13]  /*06f0*/  ISETP.NE.AND.EX P0, PT, R7, RZ, PT, P0 ;  /* 0x000000ff0700720c */ /* 0x000fda0003f05300 */
[----:B------:R-:W-:Y:S05]  /*0700*/  @!P0 BRA `(.L_x_3) ;  /* 0x0000000000088947 */ /* 0x000fea0003800000 */
[----:B------:R1:W5:Y:S01]  /*0710*/  LD.E R23, desc[UR50][R6.64] ;  /* 0x0000003206177980 */ /* 0x000362000c101900 */
[----:B------:R-:W-:Y:S05]  /*0720*/  BRA `(.L_x_4) ;  /* 0x0000000000247947 */ /* 0x000fea0003800000 */
.L_x_3:
[----:B------:R-:W-:Y:S02]  /*0730*/  ULDC.64 UR4, c[0x0][0x588] ;  /* 0x0001620000047ab9 */ /* 0x000fe40000000a00 */
[----:B------:R-:W-:-:S04]  /*0740*/  ISETP.NE.U32.AND P0, PT, RZ, UR4, PT ;  /* 0x00000004ff007c0c */ /* 0x000fc8000bf05070 */
[----:B------:R-:W-:-:S13]  /*0750*/  ISETP.NE.AND.EX P0, PT, RZ, UR5, PT, P0 ;  /* 0x00000005ff007c0c */ /* 0x000fda000bf05300 */
[----:B------:R-:W-:Y:S05]  /*0760*/  @!P0 BRA `(.L_x_5) ;  /* 0x00000000000c8947 */ /* 0x000fea0003800000 */
[----:B------:R-:W0:Y:S02]  /*0770*/  LDC.64 R6, c[0x0][0x588] ;  /* 0x00016200ff067b82 */ /* 0x000e240000000a00 */
[----:B0-----:R0:W5:Y:S01]  /*0780*/  LDG.E R23, desc[UR50][R6.64] ;  /* 0x0000003206177981 */ /* 0x001162000c1e1900 */
[----:B------:R-:W-:Y:S05]  /*0790*/  BRA `(.L_x_4) ;  /* 0x0000000000087947 */ /* 0x000fea0003800000 */
.L_x_5:
[----:B------:R-:W-:Y:S02]  /*07a0*/  ULDC UR4, c[0x0][0x580] ;  /* 0x0001600000047ab9 */ /* 0x000fe40000000800 */
[----:B------:R-:W-:-:S07]  /*07b0*/  IMAD.U32 R23, RZ, RZ, UR4 ;  /* 0x00000004ff177e24 */ /* 0x000fce000f8e00ff */
.L_x_4:
[----:B------:R-:W-:Y:S02]  /*07c0*/  ULDC.64 UR4, c[0x0][0x5a0] ;  /* 0x0001680000047ab9 */ /* 0x000fe40000000a00 */
[----:B------:R-:W-:-:S04]  /*07d0*/  ISETP.NE.U32.AND P0, PT, RZ, UR4, PT ;  /* 0x00000004ff007c0c */ /* 0x000fc8000bf05070 */
[----:B------:R-:W-:-:S13]  /*07e0*/  ISETP.NE.AND.EX P0, PT, RZ, UR5, PT, P0 ;  /* 0x00000005ff007c0c */ /* 0x000fda000bf05300 */
[----:B------:R-:W-:Y:S05]  /*07f0*/  @!P0 BRA `(.L_x_6) ;  /* 0x00000000001c8947 */ /* 0x000fea0003800000 */
[----:B01----:R-:W0:Y:S02]  /*0800*/  LDC.64 R6, c[0x0][0x5a0] ;  /* 0x00016800ff067b82 */ /* 0x003e240000000a00 */
[----:B0-----:R-:W2:Y:S02]  /*0810*/  LDG.E.64 R6, desc[UR50][R6.64] ;  /* 0x0000003206067981 */ /* 0x001ea4000c1e1b00 */
[----:B--2---:R-:W-:-:S04]  /*0820*/  ISETP.NE.U32.AND P0, PT, R6, RZ, PT ;  /* 0x000000ff0600720c */ /* 0x004fc80003f05070 */
[----:B------:R-:W-:-:S13]  /*0830*/  ISETP.NE.AND.EX P0, PT, R7, RZ, PT, P0 ;  /* 0x000000ff0700720c */ /* 0x000fda0003f05300 */
[----:B------:R-:W-:Y:S05]  /*0840*/  @!P0 BRA `(.L_x_6) ;  /* 0x0000000000088947 */ /* 0x000fea0003800000 */
[----:B------:R3:W5:Y:S01]  /*0850*/  LD.E R22, desc[UR50][R6.64] ;  /* 0x0000003206167980 */ /* 0x000762000c101900 */
[----:B------:R-:W-:Y:S05]  /*0860*/  BRA `(.L_x_7) ;  /* 0x0000000000247947 */ /* 0x000fea0003800000 */
.L_x_6:
[----:B------:R-:W-:Y:S02]  /*0870*/  ULDC.64 UR4, c[0x0][0x590] ;  /* 0x0001640000047ab9 */ /* 0x000fe40000000a00 */
[----:B------:R-:W-:-:S04]  /*0880*/  ISETP.NE.U32.AND P0, PT, RZ, UR4, PT ;  /* 0x00000004ff007c0c */ /* 0x000fc8000bf05070 */
[----:B------:R-:W-:-:S13]  /*0890*/  ISETP.NE.AND.EX P0, PT, RZ, UR5, PT, P0 ;  /* 0x00000005ff007c0c */ /* 0x000fda000bf05300 */
[----:B------:R-:W-:Y:S05]  /*08a0*/  @!P0 BRA `(.L_x_8) ;  /* 0x00000000000c8947 */ /* 0x000fea0003800000 */
[----:B01----:R-:W0:Y:S02]  /*08b0*/  LDC.64 R6, c[0x0][0x590] ;  /* 0x00016400ff067b82 */ /* 0x003e240000000a00 */
[----:B0-----:R2:W5:Y:S01]  /*08c0*/  LDG.E R22, desc[UR50][R6.64] ;  /* 0x0000003206167981 */ /* 0x001562000c1e1900 */
[----:B------:R-:W-:Y:S05]  /*08d0*/  BRA `(.L_x_7) ;  /* 0x0000000000087947 */ /* 0x000fea0003800000 */
.L_x_8:
[----:B------:R-:W-:Y:S02]  /*08e0*/  ULDC UR4, c[0x0][0x584] ;  /* 0x0001610000047ab9 */ /* 0x000fe40000000800 */
[----:B------:R-:W-:-:S07]  /*08f0*/  IMAD.U32 R22, RZ, RZ, UR4 ;  /* 0x00000004ff167e24 */ /* 0x000fce000f8e00ff */
.L_x_7:
[----:B------:R-:W4:Y:S01]  /*0900*/  S2UR UR10, SR_CTAID.Y ;  /* 0x00000000000a79c3 */ /* 0x000f220000002600 */
[----:B------:R-:W-:Y:S01]  /*0910*/  ULDC UR5, c[0x0][0x65c] ;  /* 0x0001970000057ab9 */ /* 0x000fe20000000800 */
[----:B------:R-:W-:Y:S01]  /*0920*/  UISETP.NE.AND UP0, UPT, UR15, 0x2, UPT ;  /* 0x000000020f00788c */ /* 0x000fe2000bf05270 */
[----:B------:R-:W-:Y:S01]  /*0930*/  PRMT R5, RZ, 0x7610, R5 ;  /* 0x00007610ff057816 */ /* 0x000fe20000000005 */
[----:B------:R-:W-:Y:S01]  /*0940*/  UISETP.NE.AND UP2, UPT, UR5, 0x1, UPT ;  /* 0x000000010500788c */ /* 0x000fe2000bf45270 */
[----:B------:R-:W-:Y:S02]  /*0950*/  IMAD.MOV.U32 R18, RZ, RZ, -0x1 ;  /* 0xffffffffff127424 */ /* 0x000fe400078e00ff */
[----:B------:R-:W-:Y:S01]  /*0960*/  IMAD.MOV.U32 R19, RZ, RZ, -0x1 ;  /* 0xffffffffff137424 */ /* 0x000fe200078e00ff */
[----:B------:R-:W4:Y:S01]  /*0970*/  S2UR UR4, SR_CTAID.X ;  /* 0x00000000000479c3 */ /* 0x000f220000002500 */
[----:B------:R-:W-:-:S06]  /*0980*/  UP2UR UR39, UPR, URZ, 0x4 ;  /* 0x000000043f277883 */ /* 0x000fcc0008000000 */
[----:B------:R-:W-:Y:S01]  /*0990*/  @UP2 ULDC UR12, c[0x0][0x10] ;  /* 0x00000400000c2ab9 */ /* 0x000fe20000000800 */
[----:B------:R-:W-:Y:S01]  /*09a0*/  @UP2 UMOV UR7, URZ ;  /* 0x0000003f00072c82 */ /* 0x000fe20008000000 */
[----:B------:R-:W-:Y:S01]  /*09b0*/  @UP2 UMOV UR5, URZ ;  /* 0x0000003f00052c82 */ /* 0x000fe20008000000 */
[----:B0123--:R-:W0:Y:S01]  /*09c0*/  LDC.64 R6, c[0x0][0x650] ;  /* 0x00019400ff067b82 */ /* 0x00fe220000000a00 */
[----:B----4-:R-:W-:Y:S02]  /*09d0*/  @UP2 UMOV UR9, UR10 ;  /* 0x0000000a00092c82 */ /* 0x010fe40008000000 */
[----:B------:R-:W-:Y:S01]  /*09e0*/  @UP2 UMOV UR6, UR9 ;  /* 0x0000000900062c82 */ /* 0x000fe20008000000 */
[----:B------:R-:W-:Y:S01]  /*09f0*/  @!UP2 UMOV UR9, UR10 ;  /* 0x0000000a0009ac82 */ /* 0x000fe20008000000 */
[----:B------:R-:W-:-:S03]  /*0a00*/  @UP2 UIMAD.WIDE.U32 UR12, UR4, UR12, UR6 ;  /* 0x0000000c040c22a5 */ /* 0x000fc6000f8e0006 */
[----:B------:R-:W-:Y:S01]  /*0a10*/  @!UP2 ULDC UR6, c[0x0][0xc] ;  /* 0x000003000006aab9 */ /* 0x000fe20000000800 */
[----:B------:R-:W-:Y:S01]  /*0a20*/  @UP2 UIADD3 UR14, UR13, UR5, URZ ;  /* 0x000000050d0e2290 */ /* 0x000fe2000fffe03f */
[----:B------:R-:W-:Y:S02]  /*0a30*/  ULDC UR10, c[0x0][0xc] ;  /* 0x00000300000a7ab9 */ /* 0x000fe40000000800 */
[----:B------:R-:W-:Y:S01]  /*0a40*/  UMOV UR5, URZ ;  /* 0x0000003f00057c82 */ /* 0x000fe20008000000 */
[----:B------:R-:W-:Y:S01]  /*0a50*/  ULDC UR11, c[0x0][0x10] ;  /* 0x00000400000b7ab9 */ /* 0x000fe20000000800 */
[----:B------:R-:W-:Y:S02]  /*0a60*/  @!UP2 UIMAD.WIDE.U32 UR6, UR6, UR9, UR4 ;  /* 0x000000090606a2a5 */ /* 0x000fe4000f8e0004 */
[----:B------:R-:W-:Y:S01]  /*0a70*/  UIMAD.WIDE.U32 UR10, UR10, UR11, URZ ;  /* 0x0000000b0a0a72a5 */ /* 0x000fe2000f8e003f */
[----:B------:R-:W-:-:S03]  /*0a80*/  ULDC UR13, c[0x0][0x14] ;  /* 0x00000500000d7ab9 */ /* 0x000fc60000000800 */
[----:B------:R-:W-:Y:S02]  /*0a90*/  UIMAD.WIDE.U32 UR36, UR10, UR13, URZ ;  /* 0x0000000d0a2472a5 */ /* 0x000fe4000f8e003f */
[----:B------:R-:W-:Y:S01]  /*0aa0*/  UIMAD UR40, UR11, UR13, URZ ;  /* 0x0000000d0b2872a4 */ /* 0x000fe2000f8e023f */
[----:B------:R-:W-:Y:S01]  /*0ab0*/  @!UP2 UMOV UR12, UR6 ;  /* 0x00000006000cac82 */ /* 0x000fe20008000000 */
[----:B------:R-:W-:Y:S02]  /*0ac0*/  @!UP2 UMOV UR14, UR7 ;  /* 0x00000007000eac82 */ /* 0x000fe40008000000 */
[----:B------:R-:W-:Y:S02]  /*0ad0*/  UIADD3 UR40, UR37, UR40, URZ ;  /* 0x0000002825287290 */ /* 0x000fe4000fffe03f */
[----:B------:R-:W-:-:S04]  /*0ae0*/  UIADD3 UR6, UP1, UR12, UR36, URZ ;  /* 0x000000240c067290 */ /* 0x000fc8000ff3e03f */
[----:B------:R-:W-:Y:S02]  /*0af0*/  UIADD3.X UR7, UR14, UR40, URZ, UP1, !UPT ;  /* 0x000000280e077290 */ /* 0x000fe40008ffe43f */
[----:B------:R-:W-:Y:S02]  /*0b00*/  USEL UR6, UR6, UR12, !UP0 ;  /* 0x0000000c06067287 */ /* 0x000fe4000c000000 */
[----:B------:R-:W-:-:S04]  /*0b10*/  USEL UR7, UR7, UR14, !UP0 ;  /* 0x0000000e07077287 */ /* 0x000fc8000c000000 */
[----:B0-----:R-:W-:Y:S01]  /*0b20*/  ISETP.LE.U32.AND P0, PT, R6, UR6, PT ;  /* 0x0000000606007c0c */ /* 0x001fe2000bf03070 */
[----:B------:R-:W-:Y:S02]  /*0b30*/  IMAD.U32 R16, RZ, RZ, UR6 ;  /* 0x00000006ff107e24 */ /* 0x000fe4000f8e00ff */
[----:B------:R-:W-:Y:S02]  /*0b40*/  IMAD.U32 R2, RZ, RZ, UR7 ;  /* 0x00000007ff027e24 */ /* 0x000fe4000f8e00ff */
[----:B------:R-:W-:-:S03]  /*0b50*/  IMAD.U32 R17, RZ, RZ, UR7 ;  /* 0x00000007ff117e24 */ /* 0x000fc6000f8e00ff */
[----:B------:R-:W-:Y:S01]  /*0b60*/  ISETP.GE.U32.AND.EX P0, PT, R2, R7, PT, P0 ;  /* 0x000000070200720c */ /* 0x000fe20003f06100 */
[----:B------:R-:W-:-:S12]  /*0b70*/  IMAD.MOV.U32 R2, RZ, RZ, -0x1 ;  /* 0xffffffffff027424 */ /* 0x000fd800078e00ff */
[----:B------:R-:W-:Y:S05]  /*0b80*/  @P0 BRA `(.L_x_9) ;  /* 0x00000004008c0947 */ /* 0x000fea0003800000 */
[----:B------:R-:W-:Y:S01]  /*0b90*/  I2FP.F32.U32 R2, UR4 ;  /* 0x0000000400027c45 */ /* 0x000fe20008201000 */
[----:B------:R-:W-:Y:S01]  /*0ba0*/  ULDC.64 UR16, c[0x0][0x628] ;  /* 0x00018a0000107ab9 */ /* 0x000fe20000000a00 */
[----:B------:R-:W-:Y:S01]  /*0bb0*/  ULDC UR6, c[0x0][0x150] ;  /* 0x0000540000067ab9 */ /* 0x000fe20000000800 */
[----:B------:R-:W-:Y:S01]  /*0bc0*/  ISETP.NE.U32.AND P0, PT, RZ, UR16, PT ;  /* 0x00000010ff007c0c */ /* 0x000fe2000bf05070 */
[----:B------:R-:W-:Y:S01]  /*0bd0*/  ULDC UR15, c[0x0][0x630] ;  /* 0x00018c00000f7ab9 */ /* 0x000fe20000000800 */
[----:B------:R-:W-:Y:S01]  /*0be0*/  FMUL R2, R2, UR6 ;  /* 0x0000000602027c20 */ /* 0x000fe20008400000 */
[----:B------:R-:W-:Y:S01]  /*0bf0*/  R2UR UR19, R16 ;  /* 0x00000000101372ca */ /* 0x000fe200000e0000 */
[----:B------:R-:W-:Y:S01]  /*0c00*/  ULDC UR21, c[0x0][0x154] ;  /* 0x0000550000157ab9 */ /* 0x000fe20000000800 */
[----:B------:R-:W-:Y:S01]  /*0c10*/  ISETP.NE.AND.EX P0, PT, RZ, UR17, PT, P0 ;  /* 0x00000011ff007c0c */ /* 0x000fe2000bf05300 */
[----:B------:R0:W1:Y:S01]  /*0c20*/  F2I.U32.TRUNC.NTZ R5, R2 ;  /* 0x0000000200057305 */ /* 0x000062000020f000 */
[----:B------:R-:W-:-:S02]  /*0c30*/  R2UR UR20, R17 ;  /* 0x00000000111472ca */ /* 0x000fc400000e0000 */
[----:B------:R-:W-:Y:S02]  /*0c40*/  R2UR UR6, R16 ;  /* 0x00000000100672ca */ /* 0x000fe400000e0000 */
[----:B------:R-:W-:-:S07]  /*0c50*/  R2UR UR7, R17 ;  /* 0x00000000110772ca */ /* 0x000fce00000e0000 */
[----:B0-----:R-:W-:Y:S08]  /*0c60*/  @!P0 BRA `(.L_x_10) ;  /* 0x0000000000308947 */ /* 0x001ff00003800000 */
[----:B------:R-:W-:Y:S01]  /*0c70*/  R2UR UR6, R16 ;  /* 0x00000000100672ca */ /* 0x000fe200000e0000 */
[----:B------:R-:W-:Y:S01]  /*0c80*/  ULDC UR12, c[0x0][0x634] ;  /* 0x00018d00000c7ab9 */ /* 0x000fe20000000800 */
[----:B------:R-:W-:-:S11]  /*0c90*/  R2UR UR14, R17 ;  /* 0x00000000110e72ca */ /* 0x000fd600000e0000 */
[----:B------:R-:W-:-:S04]  /*0ca0*/  UIADD3 UR12, UP1, UR6, UR12, URZ ;  /* 0x0000000c060c7290 */ /* 0x000fc8000ff3e03f */
[----:B------:R-:W-:-:S04]  /*0cb0*/  UIADD3.X UR14, URZ, UR14, URZ, UP1, !UPT ;  /* 0x0000000e3f0e7290 */ /* 0x000fc80008ffe43f */
[----:B------:R-:W-:-:S04]  /*0cc0*/  UIMAD.WIDE.U32 UR6, UR14, UR16, URZ ;  /* 0x000000100e0672a5 */ /* 0x000fc8000f8e003f */
[----:B------:R-:W-:Y:S02]  /*0cd0*/  UIMAD.WIDE.U32 UR10, UP1, UR12, UR17, UR6 ;  /* 0x000000110c0a72a5 */ /* 0x000fe4000f820006 */
[----:B------:R-:W-:Y:S02]  /*0ce0*/  UIMAD.WIDE.U32 UR6, UR12, UR16, URZ ;  /* 0x000000100c0672a5 */ /* 0x000fe4000f8e003f */
[----:B------:R-:W-:Y:S02]  /*0cf0*/  UIADD3.X UR13, URZ, URZ, URZ, UP1, !UPT ;  /* 0x0000003f3f0d7290 */ /* 0x000fe40008ffe43f */
[----:B------:R-:W-:Y:S01]  /*0d00*/  UIADD3 URZ, UP1, UR7, UR10, URZ ;  /* 0x0000000a073f7290 */ /* 0x000fe2000ff3e03f */
[----:B------:R-:W-:-:S03]  /*0d10*/  UMOV UR12, UR11 ;  /* 0x0000000b000c7c82 */ /* 0x000fc60008000000 */
[----:B------:R-:W-:-:S12]  /*0d20*/  UIMAD.WIDE.U32.X UR6, UR14, UR17, UR12, UP1 ;  /* 0x000000110e0672a5 */ /* 0x000fd800088e040c */
.L_x_10:
[----:B------:R-:W-:Y:S01]  /*0d30*/  USHF.R.U64 UR5, UR6, UR15, UR7 ;  /* 0x0000000f06057299 */ /* 0x000fe20008001207 */
[----:B------:R-:W-:Y:S01]  /*0d40*/  I2FP.F32.U32 R2, UR9 ;  /* 0x0000000900027c45 */ /* 0x000fe20008201000 */
[----:B------:R-:W-:Y:S01]  /*0d50*/  USHF.R.U32.HI UR6, URZ, UR15, UR7 ;  /* 0x0000000f3f067299 */ /* 0x000fe20008011607 */
[----:B-1----:R-:W-:Y:S01]  /*0d60*/  R2UR UR14, R5 ;  /* 0x00000000050e72ca */ /* 0x002fe200000e0000 */
[----:B------:R-:W-:Y:S02]  /*0d70*/  UIADD3 UR17, UP1, URZ, -UR5, URZ ;  /* 0x800000053f117290 */ /* 0x000fe4000ff3e03f */
[----:B------:R-:W-:Y:S01]  /*0d80*/  FMUL R2, R2, UR21 ;  /* 0x0000001502027c20 */ /* 0x000fe20008400000 */
[----:B------:R-:W-:Y:S01]  /*0d90*/  ULDC.64 UR10, c[0x0][0x620] ;  /* 0x00018800000a7ab9 */ /* 0x000fe20000000a00 */
[----:B------:R-:W-:Y:S01]  /*0da0*/  UIADD3.X UR6, URZ, ~UR6, URZ, UP1, !UPT ;  /* 0x800000063f067290 */ /* 0x000fe20008ffe43f */
[----:B------:R-:W-:Y:S01]  /*0db0*/  UMOV UR12, UR19 ;  /* 0x00000013000c7c82 */ /* 0x000fe20008000000 */
[----:B------:R-:W-:-:S02]  /*0dc0*/  UMOV UR13, UR20 ;  /* 0x00000014000d7c82 */ /* 0x000fc40008000000 */
[----:B------:R-:W-:Y:S01]  /*0dd0*/  UIMAD UR6, UR6, UR10, URZ ;  /* 0x0000000a060672a4 */ /* 0x000fe2000f8e023f */
[----:B------:R-:W0:Y:S01]  /*0de0*/  F2I.U32.TRUNC.NTZ R2, R2 ;  /* 0x0000000200027305 */ /* 0x000e22000020f000 */
[----:B------:R-:W-:Y:S02]  /*0df0*/  UIMAD.WIDE.U32 UR12, UR17, UR10, UR12 ;  /* 0x0000000a110c72a5 */ /* 0x000fe4000f8e000c */
[----:B------:R-:W-:Y:S01]  /*0e00*/  UIMAD UR17, UR17, UR11, UR6 ;  /* 0x0000000b111172a4 */ /* 0x000fe2000f8e0206 */
[----:B------:R-:W-:Y:S01]  /*0e10*/  ULDC UR24, c[0x0][0x658] ;  /* 0x0001960000187ab9 */ /* 0x000fe20000000800 */
[----:B------:R-:W-:Y:S02]  /*0e20*/  UMOV UR22, 0xffffffff ;  /* 0xffffffff00167882 */ /* 0x000fe40000000000 */
[----:B------:R-:W-:Y:S01]  /*0e30*/  UIADD3 UR17, UR13, UR17, URZ ;  /* 0x000000110d117290 */ /* 0x000fe2000fffe03f */
[----:B------:R-:W-:Y:S01]  /*0e40*/  ULDC UR19, c[0x0][0x618] ;  /* 0x0001860000137ab9 */ /* 0x000fe20000000800 */
[----:B------:R-:W-:Y:S01]  /*0e50*/  ULDC.64 UR6, c[0x0][0x640] ;  /* 0x0001900000067ab9 */ /* 0x000fe20000000a00 */
[----:B------:R-:W-:Y:S01]  /*0e60*/  USHF.L.U32 UR13, UR22, UR24, URZ ;  /* 0x00000018160d7299 */ /* 0x000fe2000800063f */
[----:B------:R-:W-:Y:S01]  /*0e70*/  ISETP.NE.U32.AND P0, PT, RZ, UR6, PT ;  /* 0x00000006ff007c0c */ /* 0x000fe2000bf05070 */
[----:B------:R-:W-:-:S02]  /*0e80*/  USHF.R.U64 UR22, UR12, UR19, UR17 ;  /* 0x000000130c167299 */ /* 0x000fc40008001211 */
[----:B------:R-:W-:Y:S01]  /*0e90*/  USHF.R.U32.HI UR12, URZ, UR19, UR17 ;  /* 0x000000133f0c7299 */ /* 0x000fe20008011611 */
[----:B0-----:R-:W-:Y:S01]  /*0ea0*/  R2UR UR16, R2 ;  /* 0x00000000021072ca */ /* 0x001fe200000e0000 */
[----:B------:R-:W-:Y:S01]  /*0eb0*/  ULDC UR21, c[0x0][0x608] ;  /* 0x0001820000157ab9 */ /* 0x000fe20000000800 */
[----:B------:R-:W-:Y:S01]  /*0ec0*/  ISETP.NE.AND.EX P0, PT, RZ, UR7, PT, P0 ;  /* 0x00000007ff007c0c */ /* 0x000fe2000bf05300 */
[----:B------:R-:W-:Y:S02]  /*0ed0*/  USHF.R.U64 UR26, UR22, UR21, UR12 ;  /* 0x00000015161a7299 */ /* 0x000fe4000800120c */
[----:B------:R-:W-:Y:S01]  /*0ee0*/  USHF.R.U32.HI UR12, URZ, UR21, UR12 ;  /* 0x000000153f0c7299 */ /* 0x000fe2000801160c */
[----:B------:R-:W-:Y:S01]  /*0ef0*/  UMOV UR20, 0x1 ;  /* 0x0000000100147882 */ /* 0x000fe20000000000 */
[----:B------:R-:W-:Y:S02]  /*0f00*/  UIADD3 UR14, -UR14, URZ, URZ ;  /* 0x0000003f0e0e7290 */ /* 0x000fe4000fffe13f */
[----:B------:R-:W-:-:S02]  /*0f10*/  USHF.R.U64 UR27, UR26, UR24, UR12 ;  /* 0x000000181a1b7299 */ /* 0x000fc4000800120c */
[----:B------:R-:W-:Y:S01]  /*0f20*/  USHF.L.U32 UR19, UR20, UR24, URZ ;  /* 0x0000001814137299 */ /* 0x000fe2000800063f */
[----:B------:R-:W-:Y:S01]  /*0f30*/  ULDC UR15, c[0x0][0x144] ;  /* 0x00005100000f7ab9 */ /* 0x000fe20000000800 */
[----:B------:R-:W-:Y:S01]  /*0f40*/  ULDC UR10, c[0x0][0x600] ;  /* 0x00018000000a7ab9 */ /* 0x000fe20000000800 */
[----:B------:R-:W-:Y:S02]  /*0f50*/  ULOP3.LUT UR20, URZ, UR13, URZ, 0x33, !UPT ;  /* 0x0000000d3f147292 */ /* 0x000fe4000f8e333f */
[----:B------:R-:W-:Y:S02]  /*0f60*/  USHF.R.U32.HI UR13, URZ, UR24, UR12 ;  /* 0x000000183f0d7299 */ /* 0x000fe4000801160c */
[----:B------:R-:W-:Y:S02]  /*0f70*/  UIADD3 UR11, UR10, -0x1, URZ ;  /* 0xffffffff0a0b7890 */ /* 0x000fe4000fffe03f */
[----:B------:R-:W-:Y:S02]  /*0f80*/  UIADD3 UR23, -UR16, URZ, URZ ;  /* 0x0000003f10177290 */ /* 0x000fe4000fffe13f */
[----:B------:R-:W-:Y:S01]  /*0f90*/  UIMAD UR4, UR15, UR14, UR4 ;  /* 0x0000000e0f0472a4 */ /* 0x000fe2000f8e0204 */
[----:B------:R-:W-:Y:S01]  /*0fa0*/  ULDC UR28, c[0x0][0x148] ;  /* 0x00005200001c7ab9 */ /* 0x000fe20000000800 */
[----:B------:R-:W-:Y:S01]  /*0fb0*/  ULDC UR24, c[0x0][0x648] ;  /* 0x0001920000187ab9 */ /* 0x000fe20000000800 */
[----:B------:R-:W-:Y:S01]  /*0fc0*/  ULDC UR25, c[0x0][0x638] ;  /* 0x00018e0000197ab9 */ /* 0x000fe20000000800 */
[----:B------:R-:W-:Y:S01]  /*0fd0*/  UMOV UR12, UR27 ;  /* 0x0000001b000c7c82 */ /* 0x000fe20008000000 */
[----:B------:R-:W-:Y:S07]  /*0fe0*/  @!P0 BRA `(.L_x_11) ;  /* 0x0000000000308947 */ /* 0x000fee0003800000 */
[----:B------:R-:W-:Y:S02]  /*0ff0*/  ULDC UR16, c[0x0][0x64c] ;  /* 0x0001930000107ab9 */ /* 0x000fe40000000800 */
        /* <DEDUP_REMOVED lines=8> */
[----:B------:R-:W-:-:S07]  /*1080*/  UIMAD.WIDE.U32.X UR6, UR21, UR7, UR16, UP1 ;  /* 0x00000007150672a5 */ /* 0x000fce00088e0410 */
[----:B------:R-:W-:Y:S01]  /*1090*/  UMOV UR12, UR6 ;  /* 0x00000006000c7c82 */ /* 0x000fe20008000000 */
[----:B------:R-:W-:-:S05]  /*10a0*/  UMOV UR13, UR7 ;  /* 0x00000007000d7c82 */ /* 0x000fca0008000000 */
.L_x_11:
[----:B------:R-:W-:Y:S01]  /*10b0*/  UISETP.NE.AND UP1, UPT, UR39, URZ, UPT ;  /* 0x0000003f2700728c */ /* 0x000fe2000bf25270 */
[----:B------:R-:W-:Y:S01]  /*10c0*/  IMAD.MOV.U32 R5, RZ, RZ, 0x1 ;  /* 0x00000001ff057424 */ /* 0x000fe200078e00ff */
[----:B------:R-:W-:Y:S01]  /*10d0*/  USHF.R.U64 UR6, UR12, UR24, UR13 ;  /* 0x000000180c067299 */ /* 0x000fe2000800120d */
[----:B------:R-:W-:Y:S01]  /*10e0*/  IMAD.U32 R19, RZ, RZ, UR5 ;  /* 0x00000005ff137e24 */ /* 0x000fe2000f8e00ff */
[----:B------:R-:W-:Y:S02]  /*10f0*/  ULOP3.LUT UR20, UR26, UR20, URZ, 0xc0, !UPT ;  /* 0x000000141a147292 */ /* 0x000fe4000f8ec03f */
[----:B------:R-:W-:Y:S02]  /*1100*/  UIADD3 UR7, -UR6, URZ, URZ ;  /* 0x0000003f06077290 */ /* 0x000fe4000fffe13f */
[----:B------:R-:W-:Y:S02]  /*1110*/  UIMAD UR19, UR19, UR6, UR20 ;  /* 0x00000006131372a4 */ /* 0x000fe4000f8e0214 */
[----:B------:R-:W-:-:S02]  /*1120*/  ULOP3.LUT UR11, UR22, UR11, URZ, 0xc0, !UPT ;  /* 0x0000000b160b7292 */ /* 0x000fc4000f8ec03f */
[----:B------:R-:W-:Y:S02]  /*1130*/  @UP1 UIMAD UR4, UR28, UR23, UR9 ;  /* 0x000000171c0412a4 */ /* 0x000fe4000f8e0209 */
[----:B------:R-:W-:-:S03]  /*1140*/  UIMAD UR6, UR7, UR25, UR27 ;  /* 0x00000019070672a4 */ /* 0x000fc6000f8e021b */
[----:B------:R-:W-:Y:S01]  /*1150*/  ULDC UR7, c[0x0][0x610] ;  /* 0x0001840000077ab9 */ /* 0x000fe20000000800 */
[----:B------:R-:W-:Y:S02]  /*1160*/  UIMAD UR6, UR6, UR10, UR11 ;  /* 0x0000000a060672a4 */ /* 0x000fe4000f8e020b */
[----:B------:R-:W-:-:S04]  /*1170*/  UIMAD UR4, UR19, UR7, UR4 ;  /* 0x00000007130472a4 */ /* 0x000fc8000f8e0204 */
[----:B------:R-:W-:Y:S02]  /*1180*/  USEL UR7, UR6, UR4, !UP1 ;  /* 0x0000000406077287 */ /* 0x000fe4000c800000 */
[----:B------:R-:W-:-:S04]  /*1190*/  USEL UR4, UR4, UR6, !UP1 ;  /* 0x0000000604047287 */ /* 0x000fc8000c800000 */
[----:B------:R-:W-:Y:S02]  /*11a0*/  IMAD.U32 R2, RZ, RZ, UR7 ;  /* 0x00000007ff027e24 */ /* 0x000fe4000f8e00ff */
[----:B------:R-:W-:-:S07]  /*11b0*/  IMAD.U32 R18, RZ, RZ, UR4 ;  /* 0x00000004ff127e24 */ /* 0x000fce000f8e00ff */
.L_x_9:
[----:B------:R-:W-:Y:S02]  /*11c0*/  ULDC UR4, c[0x0][0x28c] ;  /* 0x0000a30000047ab9 */ /* 0x000fe40000000800 */
[----:B------:R-:W-:-:S04]  /*11d0*/  UIADD3 UR4, UR4, 0x1f, URZ ;  /* 0x0000001f04047890 */ /* 0x000fc8000fffe03f */
[----:B------:R-:W-:-:S04]  /*11e0*/  USHF.R.S32.HI UR5, URZ, 0x1f, UR4 ;  /* 0x0000001f3f057899 */ /* 0x000fc80008011404 */
[----:B------:R-:W-:-:S04]  /*11f0*/  ULEA.HI UR5, UR5, UR4, URZ, 0x5 ;  /* 0x0000000405057291 */ /* 0x000fc8000f8f283f */
[----:B------:R-:W-:Y:S01]  /*1200*/  USHF.R.S32.HI UR38, URZ, 0x5, UR5 ;  /* 0x000000053f267899 */ /* 0x000fe20008011405 */
[----:B------:R-:W-:Y:S11]  /*1210*/  @!P1 BRA `(.L_x_12) ;  /* 0x0000009000409947 */ /* 0x000ff60003800000 */
[----:B------:R-:W-:-:S06]  /*1220*/  UISETP.GT.U32.AND UP1, UPT, UR18, 0x1, UPT ;  /* 0x000000011200788c */ /* 0x000fcc000bf24070 */
[----:B------:R-:W-:-:S13]  /*1230*/  PLOP3.LUT P0, PT, PT, PT, UP1, 0x80, 0x0 ;  /* 0x000000000000781c */ /* 0x000fda0003f0f018 */
[----:B------:R-:W-:Y:S05]  /*1240*/  @P0 EXIT ;  /* 0x000000000000094d */ /* 0x000fea0003800000 */
.L_x_13:
[----:B------:R-:W-:-:S08]  /*1250*/  NOP ;  /* 0x0000000000007918 */ /* 0x000fd00000000000 */
[----:B------:R-:W0:Y:S02]  /*1260*/  USETMAXREG.TRY_ALLOC.CTAPOOL UP1, 0xe8 ;  /* 0x000000e8000079c8 */ /* 0x000e240008020600 */
[----:B0-----:R-:W-:-:S13]  /*1270*/  PLOP3.LUT P0, PT, PT, PT, UP1, 0x80, 0x0 ;  /* 0x000000000000781c */ /* 0x001fda0003f0f018 */
[----:B------:R-:W-:Y:S05]  /*1280*/  @!P0 BRA `(.L_x_13) ;  /* 0xfffffffc00f08947 */ /* 0x000fea000383ffff */
[----:B------:R-:W-:-:S13]  /*1290*/  LOP3.LUT P0, RZ, R5, 0xff, RZ, 0xc0, !PT ;  /* 0x000000ff05ff7812 */ /* 0x000fda000780c0ff */
[----:B------:R-:W-:Y:S05]  /*12a0*/  @!P0 EXIT ;  /* 0x000000000000894d */ /* 0x000fea0003800000 */
[----:B------:R-:W0:Y:S01]  /*12b0*/  S2UR UR5, SR_CgaCtaId ;  /* 0x00000000000579c3 */ /* 0x000e220000008800 */
[----:B------:R-:W-:Y:S01]  /*12c0*/  VIADD R6, R0, 0xffffffff ;  /* 0xffffffff00067836 */ /* 0x000fe20000000000 */
[----:B------:R-:W-:Y:S01]  /*12d0*/  SHF.R.S32.HI R4, RZ, 0x1f, R3 ;  /* 0x0000001fff047819 */ /* 0x000fe20000011403 */
[----:B------:R-:W-:Y:S01]  /*12e0*/  UMOV UR44, 0x400 ;  /* 0x00000400002c7882 */ /* 0x000fe20000000000 */
[----:B------:R-:W-:Y:S02]  /*12f0*/  USHF.R.U32.HI UR4, URZ, 0x2, UR38 ;  /* 0x000000023f047899 */ /* 0x000fe40008011626 */
[----:B------:R-:W-:Y:S01]  /*1300*/  R2UR UR46, R6 ;  /* 0x00000000062e72ca */ /* 0x000fe200000e0000 */
[----:B------:R-:W-:Y:S01]  /*1310*/  ULOP3.LUT UR45, UR38, 0x3, URZ, 0xc0, !UPT ;  /* 0x00000003262d7892 */ /* 0x000fe2000f8ec03f */
[CC--:B------:R-:W-:Y:S01]  /*1320*/  LEA.HI R0, R4.reuse, R3.reuse, RZ, 0x2 ;  /* 0x0000000304007211 */ /* 0x0c0fe200078f10ff */
[----:B------:R-:W-:Y:S01]  /*1330*/  UISETP.LT.AND UP1, UPT, UR38, 0x1, UPT ;  /* 0x000000012600788c */ /* 0x000fe2000bf21270 */
[----:B------:R-:W-:Y:S01]  /*1340*/  LEA.HI R4, R4, R3, RZ, 0x5 ;  /* 0x0000000304047211 */ /* 0x000fe200078f28ff */
[----:B------:R-:W-:Y:S01]  /*1350*/  ULOP3.LUT UR4, UR4, 0x1, URZ, 0xc0, !UPT ;  /* 0x0000000104047892 */ /* 0x000fe2000f8ec03f */
[--C-:B------:R-:W-:Y:S01]  /*1360*/  SHF.R.S32.HI R152, RZ, 0x2, R0.reuse ;  /* 0x00000002ff987819 */ /* 0x100fe20000011400 */
[----:B------:R-:W-:Y:S01]  /*1370*/  ULDC UR6, c[0x0][0x284] ;  /* 0x0000a10000067ab9 */ /* 0x000fe20000000800 */
[----:B------:R-:W-:Y:S01]  /*1380*/  SHF.R.S32.HI R5, RZ, 0x1f, R0 ;  /* 0x0000001fff057819 */ /* 0x000fe20000011400 */
[----:B------:R-:W-:Y:S01]  /*1390*/  USEL UR45, UR45, URZ, !UP0 ;  /* 0x0000003f2d2d7287 */ /* 0x000fe2000c000000 */
[----:B------:R-:W-:Y:S01]  /*13a0*/  LOP3.LUT R154, R0, 0xfffffffc, RZ, 0xc0, !PT ;  /* 0xfffffffc009a7812 */ /* 0x000fe200078ec0ff */
[----:B------:R-:W-:Y:S01]  /*13b0*/  USEL UR48, UR38, 0x1, UP1 ;  /* 0x0000000126307887 */ /* 0x000fe20008800000 */
[----:B------:R-:W-:Y:S01]  /*13c0*/  LEA.HI R5, R5, R152, RZ, 0x3 ;  /* 0x0000009805057211 */ /* 0x000fe200078f18ff */
[----:B------:R-:W-:Y:S01]  /*13d0*/  USHF.L.U32 UR46, UR46, 0x3, URZ ;  /* 0x000000032e2e7899 */ /* 0x000fe2000800063f */
[----:B------:R-:W-:Y:S01]  /*13e0*/  ISETP.NE.AND P0, PT, R6, RZ, PT ;  /* 0x000000ff0600720c */ /* 0x000fe20003f05270 */
[----:B------:R-:W-:Y:S01]  /*13f0*/  UISETP.EQ.U32.AND UP0, UPT, UR4, 0x1, !UP0 ;  /* 0x000000010400788c */ /* 0x000fe2000c702070 */
[----:B------:R-:W-:Y:S01]  /*1400*/  LOP3.LUT R5, R5, 0xfffffff8, RZ, 0xc0, !PT ;  /* 0xfffffff805057812 */ /* 0x000fe200078ec0ff */
[----:B------:R-:W-:Y:S01]  /*1410*/  IMAD.IADD R154, R3, 0x1, -R154 ;  /* 0x00000001039a7824 */ /* 0x000fe200078e0a9a */
[----:B0-----:R-:W-:Y:S01]  /*1420*/  ULEA UR44, UR5, UR44, 0x18 ;  /* 0x0000002c052c7291 */ /* 0x001fe2000f8ec03f */
[----:B------:R-:W-:Y:S01]  /*1430*/  IMAD.U32 R156, RZ, RZ, UR46 ;  /* 0x0000002eff9c7e24 */ /* 0x000fe2000f8e00ff */
[----:B------:R-:W-:Y:S01]  /*1440*/  SEL R166, RZ, 0x1, P0 ;  /* 0x00000001ffa67807 */ /* 0x000fe20000000000 */
[----:B------:R-:W-:Y:S01]  /*1450*/  IMAD.IADD R152, R152, 0x1, -R5 ;  /* 0x0000000198987824 */ /* 0x000fe200078e0a05 */
[----:B------:R-:W-:Y:S01]  /*1460*/  UIADD3 UR47, UR44, 0x50, URZ ;  /* 0x000000502c2f7890 */ /* 0x000fe2000fffe03f */
[----:B------:R-:W-:Y:S01]  /*1470*/  SHF.R.S32.HI R5, RZ, 0x5, R4 ;  /* 0x00000005ff057819 */ /* 0x000fe20000011404 */
[----:B------:R-:W-:Y:S01]  /*1480*/  ULOP3.LUT UR42, UR41, 0x1, URZ, 0xfc, !UPT ;  /* 0x00000001292a7892 */ /* 0x000fe2000f8efc3f */
[C---:B------:R-:W-:Y:S01]  /*1490*/  LOP3.LUT R158, R156.reuse, 0x8, RZ, 0xc0, !PT ;  /* 0x000000089c9e7812 */ /* 0x040fe200078ec0ff */
[----:B------:R-:W-:Y:S01]  /*14a0*/  USHF.L.U32 UR43, UR38, 0x1, URZ ;  /* 0x00000001262b7899 */ /* 0x000fe2000800063f */
[--C-:B------:R-:W-:Y:S01]  /*14b0*/  SHF.R.S32.HI R153, RZ, 0x1f, R152.reuse ;  /* 0x0000001fff997819 */ /* 0x100fe20000011498 */
[C-C-:B------:R-:W-:Y:S01]  /*14c0*/  IMAD R159, R5.reuse, -0x10, -R152.reuse ;  /* 0xfffffff0059f7824 */ /* 0x140fe200078e0a98 */
[----:B------:R-:W-:Y:S01]  /*14d0*/  LOP3.LUT R156, R156, 0x8, RZ, 0xc, !PT ;  /* 0x000000089c9c7812 */ /* 0x000fe200078e0cff */
[----:B------:R-:W-:Y:S01]  /*14e0*/  IMAD.U32 R155, RZ, RZ, UR47 ;  /* 0x0000002fff9b7e24 */ /* 0x000fe2000f8e00ff */
[----:B------:R-:W-:Y:S01]  /*14f0*/  LOP3.LUT R158, R158, 0x18, RZ, 0x3c, !PT ;  /* 0x000000189e9e7812 */ /* 0x000fe200078e3cff */
[----:B------:R-:W-:Y:S01]  /*1500*/  IMAD.WIDE R152, R5, 0x10, R152 ;  /* 0x0000001005987825 */ /* 0x000fe200078e0298 */
[----:B------:R-:W-:-:S02]  /*1510*/  UIADD3 UR48, -UR48, UR38, URZ ;  /* 0x0000002630307290 */ /* 0x000fc4000fffe13f */
[----:B------:R-:W-:Y:S01]  /*1520*/  USEL UR49, URZ, 0x1, !UP0 ;  /* 0x000000013f317887 */ /* 0x000fe2000c000000 */
[----:B------:R-:W-:Y:S02]  /*1530*/  VIADD R157, R155, UR46 ;  /* 0x0000002e9b9d7c36 */ /* 0x000fe40008000000 */
[----:B------:R-:W-:-:S09]  /*1540*/  VIADD R159, R159, UR6 ;  /* 0x000000069f9f7c36 */ /* 0x000fd20008000000 */
.L_x_289:
[----:B------:R-:W-:Y:S01]  /*1550*/  SHF.L.U32 R0, R166, 0x1f, RZ ;  /* 0x0000001fa6007819 */ /* 0x000fe200000006ff */
[----:B------:R-:W-:Y:S02]  /*1560*/  ULDC UR4, c[0x0][0x28c] ;  /* 0x0000a30000047ab9 */ /* 0x000fe40000000800 */
[----:B------:R-:W-:Y:S01]  /*1570*/  ISETP.LT.AND P1, PT, RZ, UR4, PT ;  /* 0x00000004ff007c0c */ /* 0x000fe2000bf21270 */
[----:B------:R-:W0:Y:S02]  /*1580*/  SYNCS.PHASECHK.TRANS64.TRYWAIT P0, [R155+UR46], R0 ;  /* 0x000000009b0075a7 */ /* 0x000e24000800016e */
[----:B0-234-:R-:W-:Y:S10]  /*1590*/  @!P0 BRA `(.L_x_14) ;  /* 0x0000009c00548947 */ /* 0x01dff40003800000 */
.L_x_311:
[----:B------:R-:W-:Y:S05]  /*15a0*/  @P1 BRA `(.L_x_15) ;  /* 0x0000000000401947 */ /* 0x000fea0003800000 */
[----:B0-----:R-:W-:Y:S01]  /*15b0*/  MOV R0, 0x0 ;  /* 0x0000000000007802 */ /* 0x001fe20000000f00 */
[----:B------:R-:W-:Y:S01]  /*15c0*/  ULDC.64 UR4, c[0x4][0x68] ;  /* 0x01001a0000047ab9 */ /* 0x000fe20000000a00 */
[----:B------:R-:W-:Y:S01]  /*15d0*/  ULDC.64 UR6, c[0x4][0x8] ;  /* 0x0100020000067ab9 */ /* 0x000fe20000000a00 */
[----:B------:R-:W-:Y:S01]  /*15e0*/  IMAD.U32 R4, RZ, RZ, UR4 ;  /* 0x00000004ff047e24 */ /* 0x000fe2000f8e00ff */
[----:B------:R0:W1:Y:S01]  /*15f0*/  LDC.64 R14, c[0x4][R0] ;  /* 0x01000000000e7b82 */ /* 0x0000620000000a00 */
[----:B------:R-:W-:Y:S01]  /*1600*/  IMAD.U32 R5, RZ, RZ, UR5 ;  /* 0x00000005ff057e24 */ /* 0x000fe2000f8e00ff */
[----:B------:R-:W-:Y:S01]  /*1610*/  ULDC.64 UR4, c[0x4][0x70] ;  /* 0x01001c0000047ab9 */ /* 0x000fe20000000a00 */
[----:B------:R-:W-:Y:S02]  /*1620*/  IMAD.U32 R10, RZ, RZ, UR6 ;  /* 0x00000006ff0a7e24 */ /* 0x000fe4000f8e00ff */
[----:B------:R-:W-:Y:S02]  /*1630*/  IMAD.U32 R6, RZ, RZ, UR4 ;  /* 0x00000004ff067e24 */ /* 0x000fe4000f8e00ff */
[----:B------:R-:W-:-:S02]  /*1640*/  IMAD.U32 R7, RZ, RZ, UR5 ;  /* 0x00000005ff077e24 */ /* 0x000fc4000f8e00ff */
[----:B------:R-:W-:Y:S02]  /*1650*/  IMAD.U32 R11, RZ, RZ, UR7 ;  /* 0x00000007ff0b7e24 */ /* 0x000fe4000f8e00ff */
[----:B------:R-:W-:Y:S02]  /*1660*/  IMAD.MOV.U32 R8, RZ, RZ, 0x1e1 ;  /* 0x000001e1ff087424 */ /* 0x000fe400078e00ff */
[----:B------:R-:W-:Y:S02]  /*1670*/  IMAD.MOV.U32 R12, RZ, RZ, 0x1 ;  /* 0x00000001ff0c7424 */ /* 0x000fe400078e00ff */
[----:B0-----:R-:W-:-:S07]  /*1680*/  IMAD.MOV.U32 R13, RZ, RZ, RZ ;  /* 0x000000ffff0d7224 */ /* 0x001fce00078e00ff */
[----:B------:R-:W-:-:S07]  /*1690*/  LEPC R20, `(.L_x_15) ;  /* 0x000000001014794e */ /* 0x000fce0000000000 */
[----:B-1---5:R-:W-:Y:S05]  /*16a0*/  CALL.ABS.NOINC R14 ;  /* 0x000000000e007343 */ /* 0x022fea0003c00000 */
.L_x_15:
[----:B0-----:R-:W-:-:S05]  /*16b0*/  IMAD.U32 R0, RZ, RZ, UR42 ;  /* 0x0000002aff007e24 */ /* 0x001fca000f8e00ff */
[----:B------:R-:W-:-:S13]  /*16c0*/  ISETP.NE.AND P0, PT, R0, 0x3, PT ;  /* 0x000000030000780c */ /* 0x000fda0003f05270 */
[----:B------:R-:W-:Y:S05]  /*16d0*/  @!P0 BRA `(.L_x_16) ;  /* 0x0000000000048947 */ /* 0x000fea0003800000 */
[----:B------:R-:W-:Y:S01]  /*16e0*/  BPT.TRAP 0x1 ;  /* 0x000000040000795c */ /* 0x000fe20000300000 */
.L_x_16:
[----:B------:R-:W-:Y:S02]  /*16f0*/  IMAD.U32 R3, RZ, RZ, UR45 ;  /* 0x0000002dff037e24 */ /* 0x000fe4000f8e00ff */
[----:B------:R-:W-:-:S03]  /*1700*/  IMAD.U32 R0, RZ, RZ, UR49 ;  /* 0x00000031ff007e24 */ /* 0x000fc6000f8e00ff */
[----:B------:R-:W-:Y:S02]  /*1710*/  LEA R3, R3, UR44, 0x3 ;  /* 0x0000002c03037c11 */ /* 0x000fe4000f8e18ff */
[----:B------:R-:W-:-:S04]  /*1720*/  SHF.L.U32 R0, R0, 0x1f, RZ ;  /* 0x0000001f00007819 */ /* 0x000fc800000006ff */
[----:B------:R0:W1:Y:S01]  /*1730*/  SYNCS.PHASECHK.TRANS64.TRYWAIT P1, [R3+URZ], R0 ;  /* 0x00000000030075a7 */ /* 0x000062000802017f */
[----:B------:R-:W-:Y:S05]  /*1740*/  @!P0 BRA `(.L_x_17) ;  /* 0x0000000000048947 */ /* 0x000fea0003800000 */
[----:B------:R-:W-:Y:S01]  /*1750*/  BPT.TRAP 0x1 ;  /* 0x000000040000795c */ /* 0x000fe20000300000 */
.L_x_17:
[----:B------:R-:W-:-:S05]  /*1760*/  IMAD.U32 R4, RZ, RZ, UR48 ;  /* 0x00000030ff047e24 */ /* 0x000fca000f8e00ff */
[----:B------:R-:W-:Y:S01]  /*1770*/  ISETP.GE.AND P2, PT, R4, 0x1, PT ;  /* 0x000000010400780c */ /* 0x000fe20003f46270 */
[----:B-1----:R-:W-:-:S12]  /*1780*/  @P1 BRA `(.L_x_18) ;  /* 0x0000000000081947 */ /* 0x002fd80003800000 */
[----:B------:R-:W1:Y:S02]  /*1790*/  SYNCS.PHASECHK.TRANS64.TRYWAIT P1, [R3+URZ], R0 ;  /* 0x00000000030075a7 */ /* 0x000e64000802017f */
[----:B-1----:R-:W-:Y:S05]  /*17a0*/  @!P1 BRA `(.L_x_19) ;  /* 0x0000009800e49947 */ /* 0x002fea0003800000 */
.L_x_18:
[----:B------:R-:W-:Y:S05]  /*17b0*/  WARPSYNC.ALL ;  /* 0x0000000000007948 */ /* 0x000fea0003800000 */
[----:B------:R-:W-:Y:S01]  /*17c0*/  UIADD3 UR4, UR44, 0x180, URZ ;  /* 0x000001802c047890 */ /* 0x000fe2000fffe03f */
[----:B------:R-:W-:Y:S01]  /*17d0*/  WARPGROUP.ARRIVE ;  /* 0x00000000000079c5 */ /* 0x000fe20000000000 */
[----:B------:R-:W-:Y:S02]  /*17e0*/  UIADD3 UR5, UR44, 0x4180, URZ ;  /* 0x000041802c057890 */ /* 0x000fe4000fffe03f */
[----:B------:R-:W-:Y:S02]  /*17f0*/  USHF.R.U32.HI UR4, URZ, 0x4, UR4 ;  /* 0x000000043f047899 */ /* 0x000fe40008011604 */
[----:B------:R-:W-:-:S02]  /*1800*/  USHF.R.U32.HI UR5, URZ, 0x4, UR5 ;  /* 0x000000043f057899 */ /* 0x000fc40008011605 */
[----:B------:R-:W-:Y:S02]  /*1810*/  ULOP3.LUT UR4, UR4, 0x3fff, URZ, 0xc0, !UPT ;  /* 0x00003fff04047892 */ /* 0x000fe4000f8ec03f */
[----:B------:R-:W-:Y:S02]  /*1820*/  ULOP3.LUT UR5, UR5, 0x3fff, URZ, 0xc0, !UPT ;  /* 0x00003fff05057892 */ /* 0x000fe4000f8ec03f */
[----:B------:R-:W-:Y:S02]  /*1830*/  ULOP3.LUT UR11, UR4, 0x10000, URZ, 0xfc, !UPT ;  /* 0x00010000040b7892 */ /* 0x000fe4000f8efc3f */
[----:B------:R-:W-:Y:S02]  /*1840*/  ULOP3.LUT UR10, UR5, 0x10000, URZ, 0xfc, !UPT ;  /* 0x00010000050a7892 */ /* 0x000fe4000f8efc3f */
[----:B------:R-:W-:Y:S02]  /*1850*/  ULEA UR4, UR45, UR11, 0x8 ;  /* 0x0000000b2d047291 */ /* 0x000fe4000f8e403f */
[----:B------:R-:W-:Y:S01]  /*1860*/  ULEA UR6, UR45, UR10, 0xa ;  /* 0x0000000a2d067291 */ /* 0x000fe2000f8e503f */
[----:B------:R-:W-:Y:S01]  /*1870*/  UMOV UR5, 0x80000020 ;  /* 0x8000002000057882 */ /* 0x000fe20000000000 */
[----:B------:R-:W-:-:S07]  /*1880*/  UMOV UR7, 0x80000020 ;  /* 0x8000002000077882 */ /* 0x000fce0000000000 */
[----:B------:R-:W-:Y:S01]  /*1890*/  HGMMA.64x256x16.F32.BF16 R24, gdesc[UR4], RZ, !UPT, gsb0 ;  /* 0x03e00000041879f0 */ /* 0x000fe2000c0018ff */
[----:B------:R-:W-:Y:S02]  /*18a0*/  UIADD3 UR4, UR4, 0x2, URZ ;  /* 0x0000000204047890 */ /* 0x000fe4000fffe03f */
[----:B------:R-:W-:Y:S01]  /*18b0*/  UIADD3 UR6, UR6, 0x2, URZ ;  /* 0x0000000206067890 */ /* 0x000fe2000fffe03f */
[----:B------:R-:W-:Y:S01]  /*18c0*/  UMOV UR5, 0x80000020 ;  /* 0x8000002000057882 */ /* 0x000fe20000000000 */
[----:B------:R-:W-:Y:S01]  /*18d0*/  UMOV UR7, 0x80000020 ;  /* 0x8000002000077882 */ /* 0x000fe20000000000 */
[----:B------:R-:W-:Y:S02]  /*18e0*/  WARPGROUP.DEPBAR.LE gsb0, 0x0 ;  /* 0x00008000000079c5 */ /* 0x000fe40000010000 */
[----:B------:R-:W-:-:S15]  /*18f0*/  WARPGROUP.ARRIVE ;  /* 0x00000000000079c5 */ /* 0x000fde0000000000 */
[----:B------:R-:W-:-:S05]  /*1900*/  NOP ;  /* 0x0000000000007918 */ /* 0x000fca0000000000 */
[----:B------:R-:W-:Y:S03]  /*1910*/  HGMMA.64x256x16.F32.BF16 R24, gdesc[UR4], R24, gsb0 ;  /* 0x03e00000041879f0 */ /* 0x000fe60008001818 */
[----:B------:R-:W-:Y:S02]  /*1920*/  WARPGROUP.DEPBAR.LE gsb0, 0x0 ;  /* 0x00008000000079c5 */ /* 0x000fe40000010000 */
[----:B------:R-:W-:Y:S05]  /*1930*/  @!P2 BRA `(.L_x_20) ;  /* 0x0000000000d8a947 */ /* 0x000fea0003800000 */
[----:B------:R-:W-:Y:S01]  /*1940*/  UIADD3 UR4, UR45, 0x1, URZ ;  /* 0x000000012d047890 */ /* 0x000fe2000fffe03f */
[----:B01----:R-:W-:Y:S01]  /*1950*/  IMAD.U32 R0, RZ, RZ, UR48 ;  /* 0x00000030ff007e24 */ /* 0x003fe2000f8e00ff */
[----:B------:R-:W-:Y:S02]  /*1960*/  UMOV UR9, UR45 ;  /* 0x0000002d00097c82 */ /* 0x000fe40008000000 */
[----:B------:R-:W-:-:S04]  /*1970*/  UISETP.NE.AND UP0, UPT, UR4, 0x4, UPT ;  /* 0x000000040400788c */ /* 0x000fc8000bf05270 */
[----:B------:R-:W-:Y:S02]  /*1980*/  USEL UR5, URZ, 0x1, UP0 ;  /* 0x000000013f057887 */ /* 0x000fe40008000000 */
[----:B------:R-:W-:Y:S02]  /*1990*/  USEL UR8, UR4, URZ, UP0 ;  /* 0x0000003f04087287 */ /* 0x000fe40008000000 */
[----:B------:R-:W-:-:S06]  /*19a0*/  ULOP3.LUT UR5, UR49, UR5, URZ, 0x3c, !UPT ;  /* 0x0000000531057292 */ /* 0x000fcc000f8e3c3f */
[----:B------:R-:W-:-:S07]  /*19b0*/  IMAD.U32 R5, RZ, RZ, UR5 ;  /* 0x00000005ff057e24 */ /* 0x000fce000f8e00ff */
.L_x_27:
[----:B01----:R-:W-:Y:S05]  /*19c0*/  @!P0 BRA `(.L_x_21) ;  /* 0x0000000000048947 */ /* 0x003fea0003800000 */
[----:B------:R-:W-:Y:S01]  /*19d0*/  BPT.TRAP 0x1 ;  /* 0x000000040000795c */ /* 0x000fe20000300000 */
.L_x_21:
[----:B------:R-:W-:Y:S01]  /*19e0*/  ULEA UR4, UR8, UR44, 0x3 ;  /* 0x0000002c08047291 */ /* 0x000fe2000f8e183f */
[----:B------:R-:W-:-:S08]  /*19f0*/  SHF.L.U32 R3, R5, 0x1f, RZ ;  /* 0x0000001f05037819 */ /* 0x000fd000000006ff */
[----:B------:R0:W1:Y:S01]  /*1a00*/  SYNCS.PHASECHK.TRANS64.TRYWAIT P1, [UR4], R3 ;  /* 0x00000003ff0075a7 */ /* 0x0000620008020144 */
[----:B------:R-:W-:Y:S05]  /*1a10*/  @!P0 BRA `(.L_x_22) ;  /* 0x0000000000048947 */ /* 0x000fea0003800000 */
[----:B------:R-:W-:Y:S01]  /*1a20*/  BPT.TRAP 0x1 ;  /* 0x000000040000795c */ /* 0x000fe20000300000 */
.L_x_22:
[----:B-1----:R-:W-:Y:S05]  /*1a30*/  @P1 BRA `(.L_x_23) ;  /* 0x0000000000081947 */ /* 0x002fea0003800000 */
[----:B------:R-:W1:Y:S02]  /*1a40*/  SYNCS.PHASECHK.TRANS64.TRYWAIT P1, [UR4], R3 ;  /* 0x00000003ff0075a7 */ /* 0x000e640008020144 */
[----:B-1----:R-:W-:Y:S05]  /*1a50*/  @!P1 BRA `(.L_x_24) ;  /* 0x00000098004c9947 */ /* 0x002fea0003800000 */
.L_x_23:
[----:B------:R-:W-:Y:S01]  /*1a60*/  ULEA UR4, UR8, UR11, 0x8 ;  /* 0x0000000b08047291 */ /* 0x000fe2000f8e403f */
[----:B------:R-:W-:Y:S01]  /*1a70*/  WARPGROUP.ARRIVE ;  /* 0x00000000000079c5 */ /* 0x000fe20000000000 */
[----:B------:R-:W-:Y:S01]  /*1a80*/  ULEA UR6, UR8, UR10, 0xa ;  /* 0x0000000a08067291 */ /* 0x000fe2000f8e503f */
[----:B------:R-:W-:Y:S01]  /*1a90*/  UMOV UR5, 0x80000020 ;  /* 0x8000002000057882 */ /* 0x000fe20000000000 */
[----:B------:R-:W-:-:S07]  /*1aa0*/  UMOV UR7, 0x80000020 ;  /* 0x8000002000077882 */ /* 0x000fce0000000000 */
[----:B------:R-:W-:Y:S01]  /*1ab0*/  HGMMA.64x256x16.F32.BF16 R24, gdesc[UR4], R24, gsb0 ;  /* 0x03e00000041879f0 */ /* 0x000fe20008001818 */
        /* <DEDUP_REMOVED lines=10> */
[----:B------:R-:W-:Y:S01]  /*1b60*/  BPT.TRAP 0x1 ;  /* 0x000000040000795c */ /* 0x000fe20000300000 */
.L_x_25:
[----:B------:R-:W-:Y:S02]  /*1b70*/  UISETP.GT.U32.AND UP0, UPT, UR41, 0x1, UPT ;  /* 0x000000012900788c */ /* 0x000fe4000bf04070 */
[----:B------:R-:W-:-:S04]  /*1b80*/  ULEA UR4, UR9, UR44, 0x3 ;  /* 0x0000002c09047291 */ /* 0x000fc8000f8e183f */
[----:B------:R-:W-:Y:S01]  /*1b90*/  UIADD3 UR4, UR4, 0x20, URZ ;  /* 0x0000002004047890 */ /* 0x000fe2000fffe03f */
[----:B------:R-:W-:-:S03]  /*1ba0*/  PLOP3.LUT P1, PT, PT, PT, UP0, 0x80, 0x0 ;  /* 0x000000000000781c */ /* 0x000fc60003f2f008 */
[----:B------:R-:W-:-:S09]  /*1bb0*/  UPRMT UR4, URZ, 0x654, UR4 ;  /* 0x000006543f047896 */ /* 0x000fd20008000004 */
[----:B------:R-:W-:Y:S01]  /*1bc0*/  SYNCS.ARRIVE.TRANS64.RED.A1T0 RZ, [UR4], RZ ;  /* 0x000000ffffff79a7 */ /* 0x000fe20008100404 */
[----:B------:R-:W-:Y:S05]  /*1bd0*/  @P1 BRA `(.L_x_26) ;  /* 0x0000000000041947 */ /* 0x000fea0003800000 */
[----:B------:R-:W-:Y:S01]  /*1be0*/  BPT.TRAP 0x1 ;  /* 0x000000040000795c */ /* 0x000fe20000300000 */
.L_x_26:
[----:B------:R-:W-:Y:S01]  /*1bf0*/  UIADD3 UR8, UR8, 0x1, URZ ;  /* 0x0000000108087890 */ /* 0x000fe2000fffe03f */
[C---:B------:R-:W-:Y:S01]  /*1c00*/  ISETP.GT.AND P1, PT, R0.reuse, 0x1, PT ;  /* 0x000000010000780c */ /* 0x040fe20003f24270 */
[----:B------:R-:W-:Y:S01]  /*1c10*/  UIADD3 UR9, UR9, 0x1, URZ ;  /* 0x0000000109097890 */ /* 0x000fe2000fffe03f */
[----:B------:R-:W-:Y:S01]  /*1c20*/  VIADD R0, R0, 0xffffffff ;  /* 0xffffffff00007836 */ /* 0x000fe20000000000 */
[----:B------:R-:W-:Y:S02]  /*1c30*/  UISETP.NE.AND UP0, UPT, UR8, 0x4, UPT ;  /* 0x000000040800788c */ /* 0x000fe4000bf05270 */
[----:B------:R-:W-:Y:S02]  /*1c40*/  UISETP.NE.AND UP1, UPT, UR9, 0x4, UPT ;  /* 0x000000040900788c */ /* 0x000fe4000bf25270 */
[----:B------:R-:W-:Y:S02]  /*1c50*/  USEL UR4, URZ, 0x1, UP0 ;  /* 0x000000013f047887 */ /* 0x000fe40008000000 */
[----:B------:R-:W-:-:S02]  /*1c60*/  USEL UR8, UR8, URZ, UP0 ;  /* 0x0000003f08087287 */ /* 0x000fc40008000000 */
[----:B------:R-:W-:Y:S02]  /*1c70*/  USEL UR9, UR9, URZ, UP1 ;  /* 0x0000003f09097287 */ /* 0x000fe40008800000 */
[----:B------:R-:W-:Y:S01]  /*1c80*/  LOP3.LUT R5, R5, UR4, RZ, 0x3c, !PT ;  /* 0x0000000405057c12 */ /* 0x000fe2000f8e3cff */
[----:B------:R-:W-:Y:S09]  /*1c90*/  @P1 BRA `(.L_x_27) ;  /* 0xfffffffc00481947 */ /* 0x000ff2000383ffff */
.L_x_20:
[----:B01----:R-:W0:Y:S01]  /*1ca0*/  LDC R0, c[0x0][0x28c] ;  /* 0x0000a300ff007b82 */ /* 0x003e220000000800 */
[----:B------:R1:W-:Y:S01]  /*1cb0*/  SYNCS.ARRIVE.TRANS64.A1T0 RZ, [R156+UR47], RZ ;  /* 0x000000ff9cff79a7 */ /* 0x0003e2000810002f */
[----:B0-----:R-:W-:-:S13]  /*1cc0*/  ISETP.GE.AND P1, PT, R0, 0x1, PT ;  /* 0x000000010000780c */ /* 0x001fda0003f26270 */
[----:B-1----:R-:W-:Y:S05]  /*1cd0*/  @!P1 BRA `(.L_x_28) ;  /* 0x0000000000309947 */ /* 0x002fea0003800000 */
[----:B------:R-:W-:Y:S05]  /*1ce0*/  @!P0 BRA `(.L_x_29) ;  /* 0x0000000000048947 */ /* 0x000fea0003800000 */
[----:B------:R-:W-:Y:S01]  /*1cf0*/  BPT.TRAP 0x1 ;  /* 0x000000040000795c */ /* 0x000fe20000300000 */
.L_x_29:
[----:B------:R-:W-:Y:S02]  /*1d00*/  UIADD3 UR4, UR48, UR45, URZ ;  /* 0x0000002d30047290 */ /* 0x000fe4000fffe03f */
[----:B------:R-:W-:Y:S02]  /*1d10*/  UISETP.GT.U32.AND UP0, UPT, UR41, 0x1, UPT ;  /* 0x000000012900788c */ /* 0x000fe4000bf04070 */
[----:B------:R-:W-:-:S04]  /*1d20*/  USHF.L.U32 UR4, UR4, 0x3, URZ ;  /* 0x0000000304047899 */ /* 0x000fc8000800063f */
[----:B------:R-:W-:Y:S01]  /*1d30*/  ULOP3.LUT UR4, UR4, 0x18, URZ, 0xc0, !UPT ;  /* 0x0000001804047892 */ /* 0x000fe2000f8ec03f */
[----:B------:R-:W-:-:S03]  /*1d40*/  PLOP3.LUT P0, PT, PT, PT, UP0, 0x80, 0x0 ;  /* 0x000000000000781c */ /* 0x000fc60003f0f008 */
[----:B------:R-:W-:-:S04]  /*1d50*/  UIADD3 UR4, UR44, 0x20, UR4 ;  /* 0x000000202c047890 */ /* 0x000fc8000fffe004 */
[----:B------:R-:W-:-:S09]  /*1d60*/  UPRMT UR4, URZ, 0x654, UR4 ;  /* 0x000006543f047896 */ /* 0x000fd20008000004 */
[----:B------:R-:W-:Y:S01]  /*1d70*/  SYNCS.ARRIVE.TRANS64.RED.A1T0 RZ, [UR4], RZ ;  /* 0x000000ffffff79a7 */ /* 0x000fe20008100404 */
[----:B------:R-:W-:Y:S05]  /*1d80*/  @P0 BRA `(.L_x_28) ;  /* 0x0000000000040947 */ /* 0x000fea0003800000 */
[----:B------:R-:W-:Y:S01]  /*1d90*/  BPT.TRAP 0x1 ;  /* 0x000000040000795c */ /* 0x000fe20000300000 */
.L_x_28:
[----:B------:R-:W-:Y:S01]  /*1da0*/  SHF.L.U32 R0, R166, 0x1f, RZ ;  /* 0x0000001fa6007819 */ /* 0x000fe200000006ff */
[----:B------:R-:W-:Y:S01]  /*1db0*/  UIADD3 UR45, UR43, UR45, URZ ;  /* 0x0000002d2b2d7290 */ /* 0x000fe2000fffe03f */
[----:B------:R-:W0:Y:S01]  /*1dc0*/  LDC R7, c[0x0][0x288] ;  /* 0x0000a200ff077b82 */ /* 0x000e220000000800 */
[----:B------:R-:W-:Y:S02]  /*1dd0*/  IMAD.SHL.U32 R12, R154, 0x2, RZ ;  /* 0x000000029a0c7824 */ /* 0x000fe400078e00ff */
[----:B------:R-:W-:Y:S02]  /*1de0*/  USHF.R.U32.HI UR4, URZ, 0x2, UR45 ;  /* 0x000000023f047899 */ /* 0x000fe4000801162d */
[----:B------:R-:W-:Y:S01]  /*1df0*/  UISETP.GT.U32.AND UP0, UPT, UR45, 0x3, UPT ;  /* 0x000000032d00788c */ /* 0x000fe2000bf04070 */
[----:B------:R-:W-:Y:S01]  /*1e00*/  SHF.R.S32.HI R13, RZ, 0x1f, R12 ;  /* 0x0000001fff0d7819 */ /* 0x000fe2000001140c */
[----:B------:R-:W-:Y:S01]  /*1e10*/  ULOP3.LUT UR4, UR4, 0x1, URZ, 0xc0, !UPT ;  /* 0x0000000104047892 */ /* 0x000fe2000f8ec03f */
[----:B------:R-:W1:Y:S01]  /*1e20*/  SYNCS.PHASECHK.TRANS64.TRYWAIT P0, [R155+UR46+0x10], R0 ;  /* 0x000010009b0075a7 */ /* 0x000e62000800016e */
[----:B------:R-:W-:-:S02]  /*1e30*/  UISETP.LT.U32.AND UP0, UPT, UR43, 0x4, UP0 ;  /* 0x000000042b00788c */ /* 0x000fc40008701070 */
[----:B------:R-:W-:Y:S02]  /*1e40*/  UISETP.NE.U32.AND UP1, UPT, UR4, 0x1, UPT ;  /* 0x000000010400788c */ /* 0x000fe4000bf25070 */
[----:B------:R-:W-:Y:S02]  /*1e50*/  USEL UR5, URZ, 0x1, !UP0 ;  /* 0x000000013f057887 */ /* 0x000fe4000c000000 */
[----:B------:R-:W-:Y:S02]  /*1e60*/  UISETP.GT.U32.AND UP1, UPT, UR43, 0x3, !UP1 ;  /* 0x000000032b00788c */ /* 0x000fe4000cf24070 */
[----:B------:R-:W-:Y:S02]  /*1e70*/  ULOP3.LUT UR45, UR45, 0x3, URZ, 0xc0, !UPT ;  /* 0x000000032d2d7892 */ /* 0x000fe4000f8ec03f */
[----:B------:R-:W-:-:S04]  /*1e80*/  USEL UR4, URZ, 0x1, !UP1 ;  /* 0x000000013f047887 */ /* 0x000fc8000c800000 */
[----:B------:R-:W-:Y:S01]  /*1e90*/  ULOP3.LUT UR49, UR4, UR49, UR5, 0x96, !UPT ;  /* 0x0000003104317292 */ /* 0x000fe2000f8e9605 */
[----:B01----:R-:W-:Y:S11]  /*1ea0*/  @!P0 BRA `(.L_x_30) ;  /* 0x0000009400508947 */ /* 0x003ff60003800000 */
.L_x_312:
[----:B------:R-:W-:Y:S01]  /*1eb0*/  IMAD.SHL.U32 R6, R18, 0x40, RZ ;  /* 0x0000004012067824 */ /* 0x000fe200078e00ff */
[----:B------:R-:W-:Y:S01]  /*1ec0*/  ULDC UR6, c[0x0][0x284] ;  /* 0x0000a10000067ab9 */ /* 0x000fe20000000800 */
[----:B------:R-:W-:Y:S01]  /*1ed0*/  IMAD.SHL.U32 R14, R2, 0x100, RZ ;  /* 0x00000100020e7824 */ /* 0x000fe200078e00ff */
[----:B------:R-:W-:Y:S01]  /*1ee0*/  SHF.R.S32.HI R163, RZ, 0x1f, R19 ;  /* 0x0000001fffa37819 */ /* 0x000fe20000011413 */
[----:B------:R-:W-:Y:S01]  /*1ef0*/  ULDC.64 UR4, c[0x0][0x5d0] ;  /* 0x0001740000047ab9 */ /* 0x000fe20000000a00 */
[----:B------:R-:W-:Y:S01]  /*1f00*/  ISETP.GE.AND P0, PT, R6, UR6, PT ;  /* 0x0000000606007c0c */ /* 0x000fe2000bf06270 */
[----:B------:R-:W-:Y:S01]  /*1f10*/  IMAD.WIDE.U32 R2, R19, UR4, R12 ;  /* 0x0000000413027c25 */ /* 0x000fe2000f8e000c */
[----:B------:R-:W-:Y:S02]  /*1f20*/  SHF.R.S32.HI R15, RZ, 0x1f, R14 ;  /* 0x0000001fff0f7819 */ /* 0x000fe4000001140e */
[C---:B------:R-:W-:Y:S01]  /*1f30*/  ISETP.GE.OR P0, PT, R14.reuse, R7, P0 ;  /* 0x000000070e00720c */ /* 0x040fe20000706670 */
[----:B0-----:R-:W-:Y:S01]  /*1f40*/  IMAD R0, R163, UR4, RZ ;  /* 0x00000004a3007c24 */ /* 0x001fe2000f8e02ff */
[----:B------:R-:W-:-:S03]  /*1f50*/  IADD3 R4, P1, R14, R2, RZ ;  /* 0x000000020e047210 */ /* 0x000fc60007f3e0ff */
[----:B------:R-:W-:-:S05]  /*1f60*/  IMAD R5, R19, UR5, R0 ;  /* 0x0000000513057c24 */ /* 0x000fca000f8e0200 */
[----:B------:R-:W-:-:S03]  /*1f70*/  IADD3.X R5, R15, R3, R5, P1, !PT ;  /* 0x000000030f057210 */ /* 0x000fc60000ffe405 */
[----:B------:R-:W-:Y:S05]  /*1f80*/  @P0 BRA `(.L_x_31) ;  /* 0x0000007c00100947 */ /* 0x000fea0003800000 */
[----:B------:R-:W0:Y:S01]  /*1f90*/  LDC.64 R10, c[0x0][0x5c8] ;  /* 0x00017200ff0a7b82 */ /* 0x000e220000000a00 */
[----:B-----5:R-:W-:Y:S01]  /*1fa0*/  FSETP.NEU.AND P0, PT, R22, RZ, PT ;  /* 0x000000ff1600720b */ /* 0x020fe20003f0d000 */
[----:B------:R-:W-:Y:S01]  /*1fb0*/  IMAD R3, R154, -0x2, R7 ;  /* 0xfffffffe9a037824 */ /* 0x000fe200078e0207 */
[----:B------:R-:W-:Y:S01]  /*1fc0*/  BSSY B0, `(.L_x_31) ;  /* 0x00007c0000007945 */ /* 0x000fe20003800000 */
[----:B------:R-:W-:-:S04]  /*1fd0*/  IMAD.WIDE R160, R18, 0x40, R152 ;  /* 0x0000004012a07825 */ /* 0x000fc800078e0298 */
[----:B------:R-:W-:Y:S02]  /*1fe0*/  IMAD.IADD R0, R3, 0x1, -R14 ;  /* 0x0000000103007824 */ /* 0x000fe400078e0a0e */
[----:B------:R-:W-:-:S03]  /*1ff0*/  IMAD.IADD R2, R159, 0x1, -R6 ;  /* 0x000000019f027824 */ /* 0x000fc600078e0a06 */
[----:B------:R-:W-:-:S04]  /*2000*/  ISETP.GT.AND P2, PT, R0, RZ, PT ;  /* 0x000000ff0000720c */ /* 0x000fc80003f44270 */
[----:B------:R-:W-:Y:S01]  /*2010*/  ISETP.GT.AND P1, PT, R2, RZ, P2 ;  /* 0x000000ff0200720c */ /* 0x000fe20001724270 */
[-C--:B0-----:R-:W-:Y:S02]  /*2020*/  IMAD R3, R161, R10.reuse, RZ ;  /* 0x0000000aa1037224 */ /* 0x081fe400078e02ff */
[----:B------:R-:W-:-:S04]  /*2030*/  IMAD.WIDE.U32 R168, R160, R10, R4 ;  /* 0x0000000aa0a87225 */ /* 0x000fc800078e0004 */
[----:B------:R-:W-:-:S04]  /*2040*/  IMAD R3, R160, R11, R3 ;  /* 0x0000000ba0037224 */ /* 0x000fc800078e0203 */
[----:B------:R-:W-:Y:S01]  /*2050*/  IMAD.IADD R173, R169, 0x1, R3 ;  /* 0x00000001a9ad7824 */ /* 0x000fe200078e0203 */
[----:B------:R-:W-:Y:S06]  /*2060*/  @!P0 BRA `(.L_x_32) ;  /* 0x00000054009c8947 */ /* 0x000fec0003800000 */
[----:B------:R-:W0:Y:S01]  /*2070*/  LDC.64 R20, c[0x0][0x5b8] ;  /* 0x00016e00ff147b82 */ /* 0x000e220000000a00 */
[----:B------:R-:W-:-:S07]  /*2080*/  ULDC.64 UR4, c[0x0][0x5c0] ;  /* 0x0001700000047ab9 */ /* 0x000fce0000000a00 */
[----:B------:R-:W1:Y:S08]  /*2090*/  LDC.64 R170, c[0x0][0x5b0] ;  /* 0x00016c00ffaa7b82 */ /* 0x000e700000000a00 */
[----:B------:R-:W2:Y:S01]  /*20a0*/  LDC.64 R8, c[0x0][0x5a8] ;  /* 0x00016a00ff087b82 */ /* 0x000ea20000000a00 */
[-C--:B0-----:R-:W-:Y:S02]  /*20b0*/  IMAD R6, R163, R20.reuse, RZ ;  /* 0x00000014a3067224 */ /* 0x081fe400078e02ff */
[----:B------:R-:W-:-:S04]  /*20c0*/  IMAD.WIDE.U32 R4, R19, R20, R12 ;  /* 0x0000001413047225 */ /* 0x000fc800078e000c */
[----:B------:R-:W-:Y:S01]  /*20d0*/  IMAD R167, R19, R21, R6 ;  /* 0x0000001513a77224 */ /* 0x000fe200078e0206 */
[----:B------:R-:W-:Y:S01]  /*20e0*/  IADD3 R162, P0, R14, R4, RZ ;  /* 0x000000040ea27210 */ /* 0x000fe20007f1e0ff */
[----:B-1----:R-:W-:-:S03]  /*20f0*/  IMAD R3, R161, R170, RZ ;  /* 0x000000aaa1037224 */ /* 0x002fc600078e02ff */
[----:B------:R-:W-:Y:S01]  /*2100*/  IADD3.X R163, R15, R5, R167, P0, !PT ;  /* 0x000000050fa37210 */ /* 0x000fe200007fe4a7 */
[C---:B------:R-:W-:Y:S02]  /*2110*/  IMAD R169, R160.reuse, R171, R3 ;  /* 0x000000aba0a97224 */ /* 0x040fe400078e0203 */
[----:B------:R-:W-:-:S04]  /*2120*/  IMAD.WIDE.U32 R4, R160, R170, R162 ;  /* 0x000000aaa0047225 */ /* 0x000fc800078e00a2 */
[----:B------:R-:W-:Y:S01]  /*2130*/  IMAD.IADD R3, R5, 0x1, R169 ;  /* 0x0000000105037824 */ /* 0x000fe200078e02a9 */
[----:B--2---:R-:W-:-:S04]  /*2140*/  LEA R6, P0, R4, R8, 0x1 ;  /* 0x0000000804067211 */ /* 0x004fc800078008ff */
[----:B------:R-:W-:-:S05]  /*2150*/  LEA.HI.X R7, R4, R9, R3, 0x1, P0 ;  /* 0x0000000904077211 */ /* 0x000fca00000f0c03 */
[----:B------:R0:W2:Y:S01]  /*2160*/  @P1 LDG.E.LTC128B.U16 R3, desc[UR50][R6.64] ;  /* 0x0000003206031981 */ /* 0x0000a2000c1e1520 */
[----:B------:R-:W-:Y:S01]  /*2170*/  IMAD.WIDE.U32 R4, R160, R170, R14 ;  /* 0x000000aaa0047225 */ /* 0x000fe200078e000e */
[----:B------:R-:W-:Y:S02]  /*2180*/  BSSY B1, `(.L_x_33) ;  /* 0x0000014000017945 */ /* 0x000fe40003800000 */
[----:B------:R-:W-:-:S04]  /*2190*/  IADD3 R164, P0, R12, R4, RZ ;  /* 0x000000040ca47210 */ /* 0x000fc80007f1e0ff */
[----:B------:R-:W-:Y:S02]  /*21a0*/  IADD3.X R165, R13, R169, R5, P0, !PT ;  /* 0x000000a90da57210 */ /* 0x000fe400007fe405 */
[----:B------:R-:W-:Y:S01]  /*21b0*/  LEA R4, P0, R168, UR4, 0x1 ;  /* 0x00000004a8047c11 */ /* 0x000fe2000f8008ff */
[----:B------:R-:W-:-:S03]  /*21c0*/  IMAD.WIDE.U32 R164, R19, R20, R164 ;  /* 0x0000001413a47225 */ /* 0x000fc600078e00a4 */
[----:B------:R-:W-:Y:S02]  /*21d0*/  LEA.HI.X R5, R168, UR5, R173, 0x1, P0 ;  /* 0x00000005a8057c11 */ /* 0x000fe400080f0cad */
[----:B------:R-:W-:Y:S01]  /*21e0*/  ISETP.GT.AND P0, PT, R0, 0x1, PT ;  /* 0x000000010000780c */ /* 0x000fe20003f04270 */
[----:B0-----:R-:W-:Y:S01]  /*21f0*/  IMAD.IADD R7, R167, 0x1, R165 ;  /* 0x00000001a7077824 */ /* 0x001fe200078e02a5 */
[----:B------:R-:W-:Y:S02]  /*2200*/  LEA R6, P4, R164, R8, 0x1 ;  /* 0x00000008a4067211 */ /* 0x000fe400078808ff */
[----:B------:R-:W-:Y:S02]  /*2210*/  ISETP.GT.AND P3, PT, R2, RZ, P0 ;  /* 0x000000ff0200720c */ /* 0x000fe40000764270 */
[----:B------:R-:W-:Y:S01]  /*2220*/  LEA.HI.X R7, R164, R9, R7, 0x1, P4 ;  /* 0x00000009a4077211 */ /* 0x000fe200020f0c07 */
[C---:B------:R-:W-:Y:S01]  /*2230*/  IMAD.SHL.U32 R164, R170.reuse, 0x8, RZ ;  /* 0x00000008aaa47824 */ /* 0x040fe200078e00ff */
[----:B------:R-:W-:Y:S01]  /*2240*/  SHF.L.U64.HI R165, R170, 0x3, R171 ;  /* 0x00000003aaa57819 */ /* 0x000fe200000102ab */
[----:B--2---:R-:W-:-:S04]  /*2250*/  IMAD.U32 R21, R3, 0x10000, RZ ;  /* 0x0001000003157824 */ /* 0x004fc800078e00ff */
[----:B------:R-:W-:-:S04]  /*2260*/  FMUL R21, R21, R22 ;  /* 0x0000001615157220 */ /* 0x000fc80000400000 */
[----:B------:R-:W-:-:S05]  /*2270*/  FFMA R21, R24, R23, R21 ;  /* 0x0000001718157223 */ /* 0x000fca0000000015 */
[----:B------:R-:W-:-:S05]  /*2280*/  F2FP.BF16.F32.PACK_AB R21, RZ, R21 ;  /* 0x00000015ff15723e */ /* 0x000fca00000010ff */
[----:B------:R0:W-:Y:S01]  /*2290*/  @P1 STG.E.U16 desc[UR50][R4.64], R21 ;  /* 0x0000001504001986 */ /* 0x0001e2000c101532 */
[----:B------:R-:W-:Y:S05]  /*22a0*/  @!P3 BRA `(.L_x_34) ;  /* 0x000000000004b947 */ /* 0x000fea0003800000 */
[----:B------:R1:W5:Y:S02]  /*22b0*/  LDG.E.LTC128B.U16 R3, desc[UR50][R6.64+0x2] ;  /* 0x0000023206037981 */ /* 0x000364000c1e1520 */
.L_x_34:
[----:B------:R-:W-:Y:S05]  /*22c0*/  BSYNC B1 ;  /* 0x0000000000017941 */ /* 0x000fea0003800000 */
.L_x_33:
[----:B0----5:R-:W-:Y:S01]  /*22d0*/  IMAD.U32 R21, R3, 0x10000, RZ ;  /* 0x0001000003157824 */ /* 0x021fe200078e00ff */
[----:B------:R-:W-:Y:S01]  /*22e0*/  ISETP.GT.AND P2, PT, R2, 0x8, P2 ;  /* 0x000000080200780c */ /* 0x000fe20001744270 */
[----:B------:R-:W-:-:S04]  /*22f0*/  IMAD.WIDE.U32 R164, R160, R170, R164 ;  /* 0x000000aaa0a47225 */ /* 0x000fc800078e00a4 */
[----:B------:R-:W-:Y:S01]  /*2300*/  FMUL R18, R21, R22 ;  /* 0x0000001615127220 */ /* 0x000fe20000400000 */
[----:B------:R-:W-:Y:S01]  /*2310*/  IMAD.IADD R169, R169, 0x1, R165 ;  /* 0x00000001a9a97824 */ /* 0x000fe200078e02a5 */
[----:B------:R-:W-:Y:S02]  /*2320*/  IADD3 R21, P1, R162, R164, RZ ;  /* 0x000000a4a2157210 */ /* 0x000fe40007f3e0ff */
[----:B------:R-:W-:-:S03]  /*2330*/  FFMA R18, R25, R23, R18 ;  /* 0x0000001719127223 */ /* 0x000fc60000000012 */
[----:B------:R-:W-:Y:S01]  /*2340*/  IMAD.X R162, R169, 0x1, R163, P1 ;  /* 0x00000001a9a27824 */ /* 0x000fe200008e06a3 */
[C---:B------:R-:W-:Y:S02]  /*2350*/  LEA R24, P1, R21.reuse, R8, 0x1 ;  /* 0x0000000815187211 */ /* 0x040fe400078208ff */
[----:B------:R-:W-:Y:S02]  /*2360*/  F2FP.BF16.F32.PACK_AB R18, RZ, R18 ;  /* 0x00000012ff12723e */ /* 0x000fe400000010ff */
[----:B------:R-:W-:Y:S02]  /*2370*/  LEA.HI.X R25, R21, R9, R162, 0x1, P1 ;  /* 0x0000000915197211 */ /* 0x000fe400008f0ca2 */
[----:B------:R-:W-:Y:S02]  /*2380*/  PRMT R21, R18, 0x7610, R21 ;  /* 0x0000761012157816 */ /* 0x000fe40000000015 */
[----:B------:R-:W-:-:S03]  /*2390*/  PRMT R18, R3, 0x7610, R18 ;  /* 0x0000761003127816 */ /* 0x000fc60000000012 */
[----:B------:R0:W-:Y:S04]  /*23a0*/  @P3 STG.E.U16 desc[UR50][R4.64+0x2], R21 ;  /* 0x0000021504003986 */ /* 0x0001e8000c101532 */
[----:B------:R-:W2:Y:S01]  /*23b0*/  @P2 LDG.E.LTC128B.U16 R18, desc[UR50][R24.64] ;  /* 0x0000003218122981 */ /* 0x000ea2000c1e1520 */
[----:B------:R-:W-:Y:S01]  /*23c0*/  IADD3 R12, P1, P3, R12, R164, R14 ;  /* 0x000000a40c0c7210 */ /* 0x000fe20007b3e00e */
[----:B------:R-:W-:Y:S01]  /*23d0*/  BSSY B1, `(.L_x_35) ;  /* 0x0000011000017945 */ /* 0x000fe20003800000 */
[C---:B------:R-:W-:Y:S02]  /*23e0*/  SHF.L.U64.HI R11, R10.reuse, 0x4, R11 ;  /* 0x000000040a0b7819 */ /* 0x040fe4000001020b */
[----:B------:R-:W-:Y:S02]  /*23f0*/  IADD3.X R13, R13, R169, R15, P1, P3 ;  /* 0x000000a90d0d7210 */ /* 0x000fe40000fe640f */
[----:B------:R-:W-:-:S02]  /*2400*/  LEA R10, P1, R10, R4, 0x4 ;  /* 0x000000040a0a7211 */ /* 0x000fc400078220ff */
[----:B------:R-:W-:Y:S01]  /*2410*/  ISETP.GT.AND P0, PT, R2, 0x8, P0 ;  /* 0x000000080200780c */ /* 0x000fe20000704270 */
[----:B0-----:R-:W-:-:S04]  /*2420*/  IMAD.WIDE.U32 R20, R19, R20, R12 ;  /* 0x0000001413147225 */ /* 0x001fc800078e000c */
[----:B------:R-:W-:Y:S01]  /*2430*/  IMAD.X R11, R11, 0x1, R5, P1 ;  /* 0x000000010b0b7824 */ /* 0x000fe200008e0605 */
[----:B------:R-:W-:Y:S01]  /*2440*/  LEA R8, P3, R20, R8, 0x1 ;  /* 0x0000000814087211 */ /* 0x000fe200078608ff */
[----:B------:R-:W-:-:S05]  /*2450*/  IMAD.IADD R12, R167, 0x1, R21 ;  /* 0x00000001a70c7824 */ /* 0x000fca00078e0215 */
[----:B------:R-:W-:Y:S01]  /*2460*/  LEA.HI.X R9, R20, R9, R12, 0x1, P3 ;  /* 0x0000000914097211 */ /* 0x000fe200018f0c0c */
[----:B--2---:R-:W-:-:S04]  /*2470*/  IMAD.U32 R3, R18, 0x10000, RZ ;  /* 0x0001000012037824 */ /* 0x004fc800078e00ff */
[----:B------:R-:W-:-:S04]  /*2480*/  FMUL R3, R3, R22 ;  /* 0x0000001603037220 */ /* 0x000fc80000400000 */
[----:B------:R-:W-:-:S05]  /*2490*/  FFMA R3, R26, R23, R3 ;  /* 0x000000171a037223 */ /* 0x000fca0000000003 */
[----:B------:R-:W-:-:S05]  /*24a0*/  F2FP.BF16.F32.PACK_AB R3, RZ, R3 ;  /* 0x00000003ff03723e */ /* 0x000fca00000010ff */
[----:B------:R0:W-:Y:S01]  /*24b0*/  @P2 STG.E.U16 desc[UR50][R10.64], R3 ;  /* 0x000000030a002986 */ /* 0x0001e2000c101532 */
[----:B------:R-:W-:Y:S05]  /*24c0*/  @!P0 BRA `(.L_x_36) ;  /* 0x0000000000048947 */ /* 0x000fea0003800000 */
[----:B------:R2:W5:Y:S02]  /*24d0*/  LDG.E.LTC128B.U16 R18, desc[UR50][R8.64+0x2] ;  /* 0x0000023208127981 */ /* 0x000564000c1e1520 */
.L_x_36:
[----:B------:R-:W-:Y:S05]  /*24e0*/  BSYNC B1 ;  /* 0x0000000000017941 */ /* 0x000fea0003800000 */
.L_x_35:
[----:B0----5:R-:W-:Y:S01]  /*24f0*/  IMAD.U32 R3, R18, 0x10000, RZ ;  /* 0x0001000012037824 */ /* 0x021fe200078e00ff */
[----:B------:R-:W-:Y:S01]  /*2500*/  ISETP.GT.AND P1, PT, R0, 0x8, PT ;  /* 0x000000080000780c */ /* 0x000fe20003f24270 */
[----:B------:R-:W-:Y:S02]  /*2510*/  BSSY B1, `(.L_x_37) ;  /* 0x0000008000017945 */ /* 0x000fe40003800000 */
[----:B------:R-:W-:Y:S01]  /*2520*/  FMUL R12, R3, R22 ;  /* 0x00000016030c7220 */ /* 0x000fe20000400000 */
[----:B------:R-:W-:-:S03]  /*2530*/  ISETP.GT.AND P2, PT, R2, RZ, P1 ;  /* 0x000000ff0200720c */ /* 0x000fc60000f44270 */
[----:B------:R-:W-:-:S05]  /*2540*/  FFMA R12, R27, R23, R12 ;  /* 0x000000171b0c7223 */ /* 0x000fca000000000c */
[----:B------:R-:W-:-:S05]  /*2550*/  F2FP.BF16.F32.PACK_AB R12, RZ, R12 ;  /* 0x0000000cff0c723e */ /* 0x000fca00000010ff */
[----:B------:R0:W-:Y:S01]  /*2560*/  @P0 STG.E.U16 desc[UR50][R10.64+0x2], R12 ;  /* 0x0000020c0a000986 */ /* 0x0001e2000c101532 */
[----:B------:R-:W-:Y:S05]  /*2570*/  @!P2 BRA `(.L_x_38) ;  /* 0x000000000004a947 */ /* 0x000fea0003800000 */
[----:B------:R3:W5:Y:S02]  /*2580*/  LDG.E.LTC128B.U16 R18, desc[UR50][R6.64+0x10] ;  /* 0x0000103206127981 */ /* 0x000764000c1e1520 */
.L_x_38:
[----:B------:R-:W-:Y:S05]  /*2590*/  BSYNC B1 ;  /* 0x0000000000017941 */ /* 0x000fea0003800000 */
.L_x_37:
[----:B-----5:R-:W-:Y:S01]  /*25a0*/  IMAD.U32 R3, R18, 0x10000, RZ ;  /* 0x0001000012037824 */ /* 0x020fe200078e00ff */
        /* <DEDUP_REMOVED lines=9> */
.L_x_40:
[----:B------:R-:W-:Y:S05]  /*2640*/  BSYNC B1 ;  /* 0x0000000000017941 */ /* 0x000fea0003800000 */
.L_x_39:
[----:B----45:R-:W-:Y:S01]  /*2650*/  IMAD.U32 R3, R18, 0x10000, RZ ;  /* 0x0001000012037824 */ /* 0x030fe200078e00ff */
[----:B------:R-:W-:Y:S01]  /*2660*/  ISETP.GT.AND P1, PT, R2, 0x8, P1 ;  /* 0x000000080200780c */ /* 0x000fe20000f24270 */
[----:B------:R-:W-:Y:S02]  /*2670*/  BSSY B1, `(.L_x_41) ;  /* 0x0000007000017945 */ /* 0x000fe40003800000 */
[----:B0-----:R-:W-:-:S04]  /*2680*/  FMUL R12, R3, R22 ;  /* 0x00000016030c7220 */ /* 0x001fc80000400000 */
[----:B------:R-:W-:-:S05]  /*2690*/  FFMA R12, R29, R23, R12 ;  /* 0x000000171d0c7223 */ /* 0x000fca000000000c */
[----:B------:R-:W-:-:S05]  /*26a0*/  F2FP.BF16.F32.PACK_AB R12, RZ, R12 ;  /* 0x0000000cff0c723e */ /* 0x000fca00000010ff */
[----:B------:R0:W-:Y:S01]  /*26b0*/  @P3 STG.E.U16 desc[UR50][R4.64+0x12], R12 ;  /* 0x0000120c04003986 */ /* 0x0001e2000c101532 */
[----:B------:R-:W-:Y:S05]  /*26c0*/  @!P1 BRA `(.L_x_42) ;  /* 0x0000000000049947 */ /* 0x000fea0003800000 */
[----:B------:R4:W5:Y:S02]  /*26d0*/  LDG.E.LTC128B.U16 R18, desc[UR50][R8.64+0x10] ;  /* 0x0000103208127981 */ /* 0x000964000c1e1520 */
.L_x_42:
[----:B------:R-:W-:Y:S05]  /*26e0*/  BSYNC B1 ;  /* 0x0000000000017941 */ /* 0x000fea0003800000 */
.L_x_41:
[----:B-----5:R-:W-:Y:S01]  /*26f0*/  IMAD.U32 R3, R18, 0x10000, RZ ;  /* 0x0001000012037824 */ /* 0x020fe200078e00ff */
[----:B------:R-:W-:Y:S01]  /*2700*/  ISETP.GT.AND P0, PT, R2, 0x8, P0 ;  /* 0x000000080200780c */ /* 0x000fe20000704270 */
[----:B------:R-:W-:Y:S02]  /*2710*/  BSSY B1, `(.L_x_43) ;  /* 0x0000007000017945 */ /* 0x000fe40003800000 */
[----:B------:R-:W-:-:S04]  /*2720*/  FMUL R3, R3, R22 ;  /* 0x0000001603037220 */ /* 0x000fc80000400000 */
[----:B------:R-:W-:-:S05]  /*2730*/  FFMA R3, R30, R23, R3 ;  /* 0x000000171e037223 */ /* 0x000fca0000000003 */
[----:B------:R-:W-:-:S05]  /*2740*/  F2FP.BF16.F32.PACK_AB R3, RZ, R3 ;  /* 0x00000003ff03723e */ /* 0x000fca00000010ff */
[----:B------:R0:W-:Y:S01]  /*2750*/  @P1 STG.E.U16 desc[UR50][R10.64+0x10], R3 ;  /* 0x000010030a001986 */ /* 0x0001e2000c101532 */
[----:B------:R-:W-:Y:S05]  /*2760*/  @!P0 BRA `(.L_x_44) ;  /* 0x0000000000048947 */ /* 0x000fea0003800000 */
[----:B------:R0:W5:Y:S02]  /*2770*/  LDG.E.LTC128B.U16 R18, desc[UR50][R8.64+0x12] ;  /* 0x0000123208127981 */ /* 0x000164000c1e1520 */
.L_x_44:
[----:B------:R-:W-:Y:S05]  /*2780*/  BSYNC B1 ;  /* 0x0000000000017941 */ /* 0x000fea0003800000 */
.L_x_43:
        /* <DEDUP_REMOVED lines=10> */
.L_x_46:
[----:B------:R-:W-:Y:S05]  /*2830*/  BSYNC B1 ;  /* 0x0000000000017941 */ /* 0x000fea0003800000 */
.L_x_45:
        /* <DEDUP_REMOVED lines=10> */
.L_x_48:
[----:B------:R-:W-:Y:S05]  /*28e0*/  BSYNC B1 ;  /* 0x0000000000017941 */ /* 0x000fea0003800000 */
.L_x_47:
[----:B0----5:R-:W-:Y:S01]  /*28f0*/  IMAD.U32 R3, R18, 0x10000, RZ ;  /* 0x0001000012037824 */ /* 0x021fe200078e00ff */
        /* <DEDUP_REMOVED lines=8> */
.L_x_50:
[----:B------:R-:W-:Y:S05]  /*2980*/  BSYNC B1 ;  /* 0x0000000000017941 */ /* 0x000fea0003800000 */
.L_x_49:
        /* <DEDUP_REMOVED lines=9> */
.L_x_52:
[----:B------:R-:W-:Y:S05]  /*2a20*/  BSYNC B1 ;  /* 0x0000000000017941 */ /* 0x000fea0003800000 */
.L_x_51:
        /* <DEDUP_REMOVED lines=10> */
.L_x_54:
[----:B------:R-:W-:Y:S05]  /*2ad0*/  BSYNC B1 ;  /* 0x0000000000017941 */ /* 0x000fea0003800000 */
.L_x_53:
        /* <DEDUP_REMOVED lines=10> */
.L_x_56:
[----:B------:R-:W-:Y:S05]  /*2b80*/  BSYNC B1 ;  /* 0x0000000000017941 */ /* 0x000fea0003800000 */
.L_x_55:
        /* <DEDUP_REMOVED lines=9> */
.L_x_58:
[----:B------:R-:W-:Y:S05]  /*2c20*/  BSYNC B1 ;  /* 0x0000000000017941 */ /* 0x000fea0003800000 */
.L_x_57:
        /* <DEDUP_REMOVED lines=9> */
.L_x_60:
[----:B------:R-:W-:Y:S05]  /*2cc0*/  BSYNC B1 ;  /* 0x0000000000017941 */ /* 0x000fea0003800000 */
.L_x_59:
        /* <DEDUP_REMOVED lines=10> */
.L_x_62:
[----:B------:R-:W-:Y:S05]  /*2d70*/  BSYNC B1 ;  /* 0x0000000000017941 */ /* 0x000fea0003800000 */
.L_x_61:
        /* <DEDUP_REMOVED lines=10> */
.L_x_64:
[----:B------:R-:W-:Y:S05]  /*2e20*/  BSYNC B1 ;  /* 0x0000000000017941 */ /* 0x000fea0003800000 */
.L_x_63:
        /* <DEDUP_REMOVED lines=9> */
.L_x_66:
[----:B------:R-:W-:Y:S05]  /*2ec0*/  BSYNC B1 ;  /* 0x0000000000017941 */ /* 0x000fea0003800000 */
.L_x_65:
        /* <DEDUP_REMOVED lines=9> */
.L_x_68:
[----:B------:R-:W-:Y:S05]  /*2f60*/  BSYNC B1 ;  /* 0x0000000000017941 */ /* 0x000fea0003800000 */
.L_x_67:
        /* <DEDUP_REMOVED lines=10> */
.L_x_70:
[----:B------:R-:W-:Y:S05]  /*3010*/  BSYNC B1 ;  /* 0x0000000000017941 */ /* 0x000fea0003800000 */
.L_x_69:
        /* <DEDUP_REMOVED lines=10> */
.L_x_72:
[----:B------:R-:W-:Y:S05]  /*30c0*/  BSYNC B1 ;  /* 0x0000000000017941 */ /* 0x000fea0003800000 */
.L_x_71:
        /* <DEDUP_REMOVED lines=9> */
.L_x_74:
[----:B------:R-:W-:Y:S05]  /*3160*/  BSYNC B1 ;  /* 0x0000000000017941 */ /* 0x000fea0003800000 */
.L_x_73:
        /* <DEDUP_REMOVED lines=9> */
.L_x_76:
[----:B------:R-:W-:Y:S05]  /*3200*/  BSYNC B1 ;  /* 0x0000000000017941 */ /* 0x000fea0003800000 */
.L_x_75:
        /* <DEDUP_REMOVED lines=10> */
.L_x_78:
[----:B------:R-:W-:Y:S05]  /*32b0*/  BSYNC B1 ;  /* 0x0000000000017941 */ /* 0x000fea0003800000 */
.L_x_77:
        /* <DEDUP_REMOVED lines=10> */
.L_x_80:
[----:B------:R-:W-:Y:S05]  /*3360*/  BSYNC B1 ;  /* 0x0000000000017941 */ /* 0x000fea0003800000 */
.L_x_79:
        /* <DEDUP_REMOVED lines=9> */
.L_x_82:
[----:B------:R-:W-:Y:S05]  /*3400*/  BSYNC B1 ;  /* 0x0000000000017941 */ /* 0x000fea0003800000 */
.L_x_81:
        /* <DEDUP_REMOVED lines=9> */
.L_x_84:
[----:B------:R-:W-:Y:S05]  /*34a0*/  BSYNC B1 ;  /* 0x0000000000017941 */ /* 0x000fea0003800000 */
.L_x_83:
        /* <DEDUP_REMOVED lines=10> */
.L_x_86:
[----:B------:R-:W-:Y:S05]  /*3550*/  BSYNC B1 ;  /* 0x0000000000017941 */ /* 0x000fea0003800000 */
.L_x_85:
        /* <DEDUP_REMOVED lines=10> */
.L_x_88:
[----:B------:R-:W-:Y:S05]  /*3600*/  BSYNC B1 ;  /* 0x0000000000017941 */ /* 0x000fea0003800000 */
.L_x_87:
        /* <DEDUP_REMOVED lines=9> */
.L_x_90:
[----:B------:R-:W-:Y:S05]  /*36a0*/  BSYNC B1 ;  /* 0x0000000000017941 */ /* 0x000fea0003800000 */
.L_x_89:
        /* <DEDUP_REMOVED lines=9> */
.L_x_92:
[----:B------:R-:W-:Y:S05]  /*3740*/  BSYNC B1 ;  /* 0x0000000000017941 */ /* 0x000fea0003800000 */
.L_x_91:
        /* <DEDUP_REMOVED lines=10> */
.L_x_94:
[----:B------:R-:W-:Y:S05]  /*37f0*/  BSYNC B1 ;  /* 0x0000000000017941 */ /* 0x000fea0003800000 */
.L_x_93:
        /* <DEDUP_REMOVED lines=10> */
.L_x_96:
[----:B------:R-:W-:Y:S05]  /*38a0*/  BSYNC B1 ;  /* 0x0000000000017941 */ /* 0x000fea0003800000 */
.L_x_95:
        /* <DEDUP_REMOVED lines=9> */
.L_x_98:
[----:B------:R-:W-:Y:S05]  /*3940*/  BSYNC B1 ;  /* 0x0000000000017941 */ /* 0x000fea0003800000 */
.L_x_97:
        /* <DEDUP_REMOVED lines=9> */
.L_x_100:
[----:B------:R-:W-:Y:S05]  /*39e0*/  BSYNC B1 ;  /* 0x0000000000017941 */ /* 0x000fea0003800000 */
.L_x_99:
        /* <DEDUP_REMOVED lines=10> */
.L_x_102:
[----:B------:R-:W-:Y:S05]  /*3a90*/  BSYNC B1 ;  /* 0x0000000000017941 */ /* 0x000fea0003800000 */
.L_x_101:
        /* <DEDUP_REMOVED lines=10> */
.L_x_104:
[----:B------:R-:W-:Y:S05]  /*3b40*/  BSYNC B1 ;  /* 0x0000000000017941 */ /* 0x000fea0003800000 */
.L_x_103:
        /* <DEDUP_REMOVED lines=9> */
.L_x_106:
[----:B------:R-:W-:Y:S05]  /*3be0*/  BSYNC B1 ;  /* 0x0000000000017941 */ /* 0x000fea0003800000 */
.L_x_105:
        /* <DEDUP_REMOVED lines=9> */
.L_x_108:
[----:B------:R-:W-:Y:S05]  /*3c80*/  BSYNC B1 ;  /* 0x0000000000017941 */ /* 0x000fea0003800000 */
.L_x_107:
        /* <DEDUP_REMOVED lines=10> */
.L_x_110:
[----:B------:R-:W-:Y:S05]  /*3d30*/  BSYNC B1 ;  /* 0x0000000000017941 */ /* 0x000fea0003800000 */
.L_x_109:
        /* <DEDUP_REMOVED lines=10> */
.L_x_112:
[----:B------:R-:W-:Y:S05]  /*3de0*/  BSYNC B1 ;  /* 0x0000000000017941 */ /* 0x000fea0003800000 */
.L_x_111:
        /* <DEDUP_REMOVED lines=9> */
.L_x_114:
[----:B------:R-:W-:Y:S05]  /*3e80*/  BSYNC B1 ;  /* 0x0000000000017941 */ /* 0x000fea0003800000 */
.L_x_113:
        /* <DEDUP_REMOVED lines=9> */
.L_x_116:
[----:B------:R-:W-:Y:S05]  /*3f20*/  BSYNC B1 ;  /* 0x0000000000017941 */ /* 0x000fea0003800000 */
.L_x_115:
        /* <DEDUP_REMOVED lines=10> */
.L_x_118:
[----:B------:R-:W-:Y:S05]  /*3fd0*/  BSYNC B1 ;  /* 0x0000000000017941 */ /* 0x000fea0003800000 */
.L_x_117:
        /* <DEDUP_REMOVED lines=10> */
.L_x_120:
[----:B------:R-:W-:Y:S05]  /*4080*/  BSYNC B1 ;  /* 0x0000000000017941 */ /* 0x000fea0003800000 */
.L_x_119:
        /* <DEDUP_REMOVED lines=9> */
.L_x_122:
[----:B------:R-:W-:Y:S05]  /*4120*/  BSYNC B1 ;  /* 0x0000000000017941 */ /* 0x000fea0003800000 */
.L_x_121:
        /* <DEDUP_REMOVED lines=9> */
.L_x_124:
[----:B------:R-:W-:Y:S05]  /*41c0*/  BSYNC B1 ;  /* 0x0000000000017941 */ /* 0x000fea0003800000 */
.L_x_123:
        /* <DEDUP_REMOVED lines=10> */
.L_x_126:
[----:B------:R-:W-:Y:S05]  /*4270*/  BSYNC B1 ;  /* 0x0000000000017941 */ /* 0x000fea0003800000 */
.L_x_125:
        /* <DEDUP_REMOVED lines=10> */
.L_x_128:
[----:B------:R-:W-:Y:S05]  /*4320*/  BSYNC B1 ;  /* 0x0000000000017941 */ /* 0x000fea0003800000 */
.L_x_127:
        /* <DEDUP_REMOVED lines=9> */
.L_x_130:
[----:B------:R-:W-:Y:S05]  /*43c0*/  BSYNC B1 ;  /* 0x0000000000017941 */ /* 0x000fea0003800000 */
.L_x_129:
        /* <DEDUP_REMOVED lines=9> */
.L_x_132:
[----:B------:R-:W-:Y:S05]  /*4460*/  BSYNC B1 ;  /* 0x0000000000017941 */ /* 0x000fea0003800000 */
.L_x_131:
        /* <DEDUP_REMOVED lines=10> */
.L_x_134:
[----:B------:R-:W-:Y:S05]  /*4510*/  BSYNC B1 ;  /* 0x0000000000017941 */ /* 0x000fea0003800000 */
.L_x_133:
        /* <DEDUP_REMOVED lines=10> */
.L_x_136:
[----:B------:R-:W-:Y:S05]  /*45c0*/  BSYNC B1 ;  /* 0x0000000000017941 */ /* 0x000fea0003800000 */
.L_x_135:
        /* <DEDUP_REMOVED lines=9> */
.L_x_138:
[----:B------:R-:W-:Y:S05]  /*4660*/  BSYNC B1 ;  /* 0x0000000000017941 */ /* 0x000fea0003800000 */
.L_x_137:
        /* <DEDUP_REMOVED lines=9> */
.L_x_140:
[----:B------:R-:W-:Y:S05]  /*4700*/  BSYNC B1 ;  /* 0x0000000000017941 */ /* 0x000fea0003800000 */
.L_x_139:
        /* <DEDUP_REMOVED lines=10> */
.L_x_142:
[----:B------:R-:W-:Y:S05]  /*47b0*/  BSYNC B1 ;  /* 0x0000000000017941 */ /* 0x000fea0003800000 */
.L_x_141:
        /* <DEDUP_REMOVED lines=10> */
.L_x_144:
[----:B------:R-:W-:Y:S05]  /*4860*/  BSYNC B1 ;  /* 0x0000000000017941 */ /* 0x000fea0003800000 */
.L_x_143:
        /* <DEDUP_REMOVED lines=9> */
.L_x_146:
[----:B------:R-:W-:Y:S05]  /*4900*/  BSYNC B1 ;  /* 0x0000000000017941 */ /* 0x000fea0003800000 */
.L_x_145:
        /* <DEDUP_REMOVED lines=9> */
.L_x_148:
[----:B------:R-:W-:Y:S05]  /*49a0*/  BSYNC B1 ;  /* 0x0000000000017941 */ /* 0x000fea0003800000 */
.L_x_147:
        /* <DEDUP_REMOVED lines=10> */
.L_x_150:
[----:B------:R-:W-:Y:S05]  /*4a50*/  BSYNC B1 ;  /* 0x0000000000017941 */ /* 0x000fea0003800000 */
.L_x_149:
        /* <DEDUP_REMOVED lines=10> */
.L_x_152:
[----:B------:R-:W-:Y:S05]  /*4b00*/  BSYNC B1 ;  /* 0x0000000000017941 */ /* 0x000fea0003800000 */
.L_x_151:
        /* <DEDUP_REMOVED lines=9> */
.L_x_154:
[----:B------:R-:W-:Y:S05]  /*4ba0*/  BSYNC B1 ;  /* 0x0000000000017941 */ /* 0x000fea0003800000 */
.L_x_153:
        /* <DEDUP_REMOVED lines=9> */
.L_x_156:
[----:B------:R-:W-:Y:S05]  /*4c40*/  BSYNC B1 ;  /* 0x0000000000017941 */ /* 0x000fea0003800000 */
.L_x_155:
        /* <DEDUP_REMOVED lines=10> */
.L_x_158:
[----:B------:R-:W-:Y:S05]  /*4cf0*/  BSYNC B1 ;  /* 0x0000000000017941 */ /* 0x000fea0003800000 */
.L_x_157:
        /* <DEDUP_REMOVED lines=10> */
.L_x_160:
[----:B------:R-:W-:Y:S05]  /*4da0*/  BSYNC B1 ;  /* 0x0000000000017941 */ /* 0x000fea0003800000 */
.L_x_159:
        /* <DEDUP_REMOVED lines=9> */
.L_x_162:
[----:B------:R-:W-:Y:S05]  /*4e40*/  BSYNC B1 ;  /* 0x0000000000017941 */ /* 0x000fea0003800000 */
.L_x_161:
        /* <DEDUP_REMOVED lines=9> */
.L_x_164:
[----:B------:R-:W-:Y:S05]  /*4ee0*/  BSYNC B1 ;  /* 0x0000000000017941 */ /* 0x000fea0003800000 */
.L_x_163:
        /* <DEDUP_REMOVED lines=10> */
.L_x_166:
[----:B------:R-:W-:Y:S05]  /*4f90*/  BSYNC B1 ;  /* 0x0000000000017941 */ /* 0x000fea0003800000 */
.L_x_165:
        /* <DEDUP_REMOVED lines=10> */
.L_x_168:
[----:B------:R-:W-:Y:S05]  /*5040*/  BSYNC B1 ;  /* 0x0000000000017941 */ /* 0x000fea0003800000 */
.L_x_167:
        /* <DEDUP_REMOVED lines=9> */
.L_x_170:
[----:B------:R-:W-:Y:S05]  /*50e0*/  BSYNC B1 ;  /* 0x0000000000017941 */ /* 0x000fea0003800000 */
.L_x_169:
        /* <DEDUP_REMOVED lines=9> */
.L_x_172:
[----:B------:R-:W-:Y:S05]  /*5180*/  BSYNC B1 ;  /* 0x0000000000017941 */ /* 0x000fea0003800000 */
.L_x_171:
        /* <DEDUP_REMOVED lines=10> */
.L_x_174:
[----:B------:R-:W-:Y:S05]  /*5230*/  BSYNC B1 ;  /* 0x0000000000017941 */ /* 0x000fea0003800000 */
.L_x_173:
        /* <DEDUP_REMOVED lines=10> */
.L_x_176:
[----:B------:R-:W-:Y:S05]  /*52e0*/  BSYNC B1 ;  /* 0x0000000000017941 */ /* 0x000fea0003800000 */
.L_x_175:
        /* <DEDUP_REMOVED lines=9> */
.L_x_178:
[----:B------:R-:W-:Y:S05]  /*5380*/  BSYNC B1 ;  /* 0x0000000000017941 */ /* 0x000fea0003800000 */
.L_x_177:
        /* <DEDUP_REMOVED lines=9> */
.L_x_180:
[----:B------:R-:W-:Y:S05]  /*5420*/  BSYNC B1 ;  /* 0x0000000000017941 */ /* 0x000fea0003800000 */
.L_x_179:
        /* <DEDUP_REMOVED lines=10> */
.L_x_182:
[----:B------:R-:W-:Y:S05]  /*54d0*/  BSYNC B1 ;  /* 0x0000000000017941 */ /* 0x000fea0003800000 */
.L_x_181:
        /* <DEDUP_REMOVED lines=10> */
.L_x_184:
[----:B------:R-:W-:Y:S05]  /*5580*/  BSYNC B1 ;  /* 0x0000000000017941 */ /* 0x000fea0003800000 */
.L_x_183:
        /* <DEDUP_REMOVED lines=9> */
.L_x_186:
[----:B------:R-:W-:Y:S05]  /*5620*/  BSYNC B1 ;  /* 0x0000000000017941 */ /* 0x000fea0003800000 */
.L_x_185:
        /* <DEDUP_REMOVED lines=9> */
.L_x_188:
[----:B------:R-:W-:Y:S05]  /*56c0*/  BSYNC B1 ;  /* 0x0000000000017941 */ /* 0x000fea0003800000 */
.L_x_187:
        /* <DEDUP_REMOVED lines=10> */
.L_x_190:
[----:B------:R-:W-:Y:S05]  /*5770*/  BSYNC B1 ;  /* 0x0000000000017941 */ /* 0x000fea0003800000 */
.L_x_189:
        /* <DEDUP_REMOVED lines=10> */
.L_x_192:
[----:B------:R-:W-:Y:S05]  /*5820*/  BSYNC B1 ;  /* 0x0000000000017941 */ /* 0x000fea0003800000 */
.L_x_191:
        /* <DEDUP_REMOVED lines=9> */
.L_x_194:
[----:B------:R-:W-:Y:S05]  /*58c0*/  BSYNC B1 ;  /* 0x0000000000017941 */ /* 0x000fea0003800000 */
.L_x_193:
        /* <DEDUP_REMOVED lines=9> */
.L_x_196:
[----:B------:R-:W-:Y:S05]  /*5960*/  BSYNC B1 ;  /* 0x0000000000017941 */ /* 0x000fea0003800000 */
.L_x_195:
        /* <DEDUP_REMOVED lines=10> */
.L_x_198:
[----:B------:R-:W-:Y:S05]  /*5a10*/  BSYNC B1 ;  /* 0x0000000000017941 */ /* 0x000fea0003800000 */
.L_x_197:
        /* <DEDUP_REMOVED lines=10> */
.L_x_200:
[----:B------:R-:W-:Y:S05]  /*5ac0*/  BSYNC B1 ;  /* 0x0000000000017941 */ /* 0x000fea0003800000 */
.L_x_199:
        /* <DEDUP_REMOVED lines=9> */
.L_x_202:
[----:B------:R-:W-:Y:S05]  /*5b60*/  BSYNC B1 ;  /* 0x0000000000017941 */ /* 0x000fea0003800000 */
.L_x_201:
        /* <DEDUP_REMOVED lines=9> */
.L_x_204:
[----:B------:R-:W-:Y:S05]  /*5c00*/  BSYNC B1 ;  /* 0x0000000000017941 */ /* 0x000fea0003800000 */
.L_x_203:
        /* <DEDUP_REMOVED lines=10> */
.L_x_206:
[----:B------:R-:W-:Y:S05]  /*5cb0*/  BSYNC B1 ;  /* 0x0000000000017941 */ /* 0x000fea0003800000 */
.L_x_205:
        /* <DEDUP_REMOVED lines=10> */
.L_x_208:
[----:B------:R-:W-:Y:S05]  /*5d60*/  BSYNC B1 ;  /* 0x0000000000017941 */ /* 0x000fea0003800000 */
.L_x_207:
        /* <DEDUP_REMOVED lines=9> */
.L_x_210:
[----:B------:R-:W-:Y:S05]  /*5e00*/  BSYNC B1 ;  /* 0x0000000000017941 */ /* 0x000fea0003800000 */
.L_x_209:
        /* <DEDUP_REMOVED lines=9> */
.L_x_212:
[----:B------:R-:W-:Y:S05]  /*5ea0*/  BSYNC B1 ;  /* 0x0000000000017941 */ /* 0x000fea0003800000 */
.L_x_211:
        /* <DEDUP_REMOVED lines=10> */
.L_x_214:
[----:B------:R-:W-:Y:S05]  /*5f50*/  BSYNC B1 ;  /* 0x0000000000017941 */ /* 0x000fea0003800000 */
.L_x_213:
        /* <DEDUP_REMOVED lines=10> */
.L_x_216:
[----:B------:R-:W-:Y:S05]  /*6000*/  BSYNC B1 ;  /* 0x0000000000017941 */ /* 0x000fea0003800000 */
.L_x_215:
        /* <DEDUP_REMOVED lines=9> */
.L_x_218:
[----:B------:R-:W-:Y:S05]  /*60a0*/  BSYNC B1 ;  /* 0x0000000000017941 */ /* 0x000fea0003800000 */
.L_x_217:
        /* <DEDUP_REMOVED lines=9> */
.L_x_220:
[----:B------:R-:W-:Y:S05]  /*6140*/  BSYNC B1 ;  /* 0x0000000000017941 */ /* 0x000fea0003800000 */
.L_x_219:
        /* <DEDUP_REMOVED lines=10> */
.L_x_222:
[----:B------:R-:W-:Y:S05]  /*61f0*/  BSYNC B1 ;  /* 0x0000000000017941 */ /* 0x000fea0003800000 */
.L_x_221:
        /* <DEDUP_REMOVED lines=10> */
.L_x_224:
[----:B------:R-:W-:Y:S05]  /*62a0*/  BSYNC B1 ;  /* 0x0000000000017941 */ /* 0x000fea0003800000 */
.L_x_223:
        /* <DEDUP_REMOVED lines=9> */
.L_x_226:
[----:B------:R-:W-:Y:S05]  /*6340*/  BSYNC B1 ;  /* 0x0000000000017941 */ /* 0x000fea0003800000 */
.L_x_225:
        /* <DEDUP_REMOVED lines=9> */
.L_x_228:
[----:B------:R-:W-:Y:S05]  /*63e0*/  BSYNC B1 ;  /* 0x0000000000017941 */ /* 0x000fea0003800000 */
.L_x_227:
        /* <DEDUP_REMOVED lines=10> */
.L_x_230:
[----:B------:R-:W-:Y:S05]  /*6490*/  BSYNC B1 ;  /* 0x0000000000017941 */ /* 0x000fea0003800000 */
.L_x_229:
        /* <DEDUP_REMOVED lines=10> */
.L_x_232:
[----:B------:R-:W-:Y:S05]  /*6540*/  BSYNC B1 ;  /* 0x0000000000017941 */ /* 0x000fea0003800000 */
.L_x_231:
        /* <DEDUP_REMOVED lines=9> */
.L_x_234:
[----:B------:R-:W-:Y:S05]  /*65e0*/  BSYNC B1 ;  /* 0x0000000000017941 */ /* 0x000fea0003800000 */
.L_x_233:
        /* <DEDUP_REMOVED lines=9> */
.L_x_236:
[----:B------:R-:W-:Y:S05]  /*6680*/  BSYNC B1 ;  /* 0x0000000000017941 */ /* 0x000fea0003800000 */
.L_x_235:
        /* <DEDUP_REMOVED lines=10> */
.L_x_238:
[----:B------:R-:W-:Y:S05]  /*6730*/  BSYNC B1 ;  /* 0x0000000000017941 */ /* 0x000fea0003800000 */
.L_x_237:
        /* <DEDUP_REMOVED lines=10> */
.L_x_240:
[----:B------:R-:W-:Y:S05]  /*67e0*/  BSYNC B1 ;  /* 0x0000000000017941 */ /* 0x000fea0003800000 */
.L_x_239:
        /* <DEDUP_REMOVED lines=9> */
.L_x_242:
[----:B------:R-:W-:Y:S05]  /*6880*/  BSYNC B1 ;  /* 0x0000000000017941 */ /* 0x000fea0003800000 */
.L_x_241:
        /* <DEDUP_REMOVED lines=9> */
.L_x_244:
[----:B------:R-:W-:Y:S05]  /*6920*/  BSYNC B1 ;  /* 0x0000000000017941 */ /* 0x000fea0003800000 */
.L_x_243:
        /* <DEDUP_REMOVED lines=10> */
.L_x_246:
[----:B------:R-:W-:Y:S05]  /*69d0*/  BSYNC B1 ;  /* 0x0000000000017941 */ /* 0x000fea0003800000 */
.L_x_245:
        /* <DEDUP_REMOVED lines=10> */
.L_x_248:
[----:B------:R-:W-:Y:S05]  /*6a80*/  BSYNC B1 ;  /* 0x0000000000017941 */ /* 0x000fea0003800000 */
.L_x_247:
        /* <DEDUP_REMOVED lines=9> */
.L_x_250:
[----:B------:R-:W-:Y:S05]  /*6b20*/  BSYNC B1 ;  /* 0x0000000000017941 */ /* 0x000fea0003800000 */
.L_x_249:
        /* <DEDUP_REMOVED lines=9> */
.L_x_252:
[----:B------:R-:W-:Y:S05]  /*6bc0*/  BSYNC B1 ;  /* 0x0000000000017941 */ /* 0x000fea0003800000 */
.L_x_251:
        /* <DEDUP_REMOVED lines=10> */
.L_x_254:
[----:B------:R-:W-:Y:S05]  /*6c70*/  BSYNC B1 ;  /* 0x0000000000017941 */ /* 0x000fea0003800000 */
.L_x_253:
        /* <DEDUP_REMOVED lines=10> */
.L_x_256:
[----:B------:R-:W-:Y:S05]  /*6d20*/  BSYNC B1 ;  /* 0x0000000000017941 */ /* 0x000fea0003800000 */
.L_x_255:
        /* <DEDUP_REMOVED lines=9> */
.L_x_258:
[----:B------:R-:W-:Y:S05]  /*6dc0*/  BSYNC B1 ;  /* 0x0000000000017941 */ /* 0x000fea0003800000 */
.L_x_257:
        /* <DEDUP_REMOVED lines=9> */
.L_x_260:
[----:B------:R-:W-:Y:S05]  /*6e60*/  BSYNC B1 ;  /* 0x0000000000017941 */ /* 0x000fea0003800000 */
.L_x_259:
        /* <DEDUP_REMOVED lines=10> */
.L_x_262:
[----:B------:R-:W-:Y:S05]  /*6f10*/  BSYNC B1 ;  /* 0x0000000000017941 */ /* 0x000fea0003800000 */
.L_x_261:
        /* <DEDUP_REMOVED lines=10> */
.L_x_264:
[----:B------:R-:W-:Y:S05]  /*6fc0*/  BSYNC B1 ;  /* 0x0000000000017941 */ /* 0x000fea0003800000 */
.L_x_263:
        /* <DEDUP_REMOVED lines=9> */
.L_x_266:
[----:B------:R-:W-:Y:S05]  /*7060*/  BSYNC B1 ;  /* 0x0000000000017941 */ /* 0x000fea0003800000 */
.L_x_265:
        /* <DEDUP_REMOVED lines=9> */
.L_x_268:
[----:B------:R-:W-:Y:S05]  /*7100*/  BSYNC B1 ;  /* 0x0000000000017941 */ /* 0x000fea0003800000 */
.L_x_267:
        /* <DEDUP_REMOVED lines=10> */
.L_x_270:
[----:B------:R-:W-:Y:S05]  /*71b0*/  BSYNC B1 ;  /* 0x0000000000017941 */ /* 0x000fea0003800000 */
.L_x_269:
        /* <DEDUP_REMOVED lines=10> */
.L_x_272:
[----:B------:R-:W-:Y:S05]  /*7260*/  BSYNC B1 ;  /* 0x0000000000017941 */ /* 0x000fea0003800000 */
.L_x_271:
        /* <DEDUP_REMOVED lines=9> */
.L_x_274:
[----:B------:R-:W-:Y:S05]  /*7300*/  BSYNC B1 ;  /* 0x0000000000017941 */ /* 0x000fea0003800000 */
.L_x_273:
        /* <DEDUP_REMOVED lines=9> */
.L_x_276:
[----:B------:R-:W-:Y:S05]  /*73a0*/  BSYNC B1 ;  /* 0x0000000000017941 */ /* 0x000fea0003800000 */
.L_x_275:
        /* <DEDUP_REMOVED lines=10> */
.L_x_278:
[----:B------:R-:W-:Y:S05]  /*7450*/  BSYNC B1 ;  /* 0x0000000000017941 */ /* 0x000fea0003800000 */
.L_x_277:
        /* <DEDUP_REMOVED lines=10> */
.L_x_280:
[----:B------:R-:W-:Y:S05]  /*7500*/  BSYNC B1 ;  /* 0x0000000000017941 */ /* 0x000fea0003800000 */
.L_x_279:
        /* <DEDUP_REMOVED lines=9> */
.L_x_282:
[----:B------:R-:W-:Y:S05]  /*75a0*/  BSYNC B1 ;  /* 0x0000000000017941 */ /* 0x000fea0003800000 */
.L_x_281:
[----:B-----5:R-:W-:Y:S01]  /*75b0*/  IMAD.U32 R3, R18, 0x10000, RZ ;  /* 0x0001000012037824 */ /* 0x020fe200078e00ff */
[----:B------:R-:W-:Y:S01]  /*75c0*/  ISETP.GT.AND P0, PT, R2, 0x8, P0 ;  /* 0x000000080200780c */ /* 0x000fe20000704270 */
[----:B0-----:R-:W-:Y:S01]  /*75d0*/  @P1 IMAD.MOV.U32 R4, RZ, RZ, R10 ;  /* 0x000000ffff041224 */ /* 0x001fe200078e000a */
[----:B------:R-:W-:Y:S01]  /*75e0*/  BSSY B1, `(.L_x_283) ;  /* 0x0000008000017945 */ /* 0x000fe20003800000 */
[----:B------:R-:W-:Y:S01]  /*75f0*/  FMUL R3, R3, R22 ;  /* 0x0000001603037220 */ /* 0x000fe20000400000 */
[----:B------:R-:W-:-:S03]  /*7600*/  @P1 IMAD.MOV.U32 R5, RZ, RZ, R11 ;  /* 0x000000ffff051224 */ /* 0x000fc600078e000b */
[----:B------:R-:W-:-:S05]  /*7610*/  FFMA R3, R150, R23, R3 ;  /* 0x0000001796037223 */ /* 0x000fca0000000003 */
[----:B------:R-:W-:-:S05]  /*7620*/  F2FP.BF16.F32.PACK_AB R3, RZ, R3 ;  /* 0x00000003ff03723e */ /* 0x000fca00000010ff */
[----:B------:R0:W-:Y:S01]  /*7630*/  @P1 STG.E.U16 desc[UR50][R4.64+0x1f0], R3 ;  /* 0x0001f00304001986 */ /* 0x0001e2000c101532 */
[----:B------:R-:W-:Y:S05]  /*7640*/  @!P0 BRA `(.L_x_284) ;  /* 0x0000000000048947 */ /* 0x000fea0003800000 */
[----:B------:R0:W5:Y:S02]  /*7650*/  LDG.E.LTC128B.U16 R18, desc[UR50][R8.64+0x1f2] ;  /* 0x0001f23208127981 */ /* 0x000164000c1e1520 */
.L_x_284:
[----:B------:R-:W-:Y:S05]  /*7660*/  BSYNC B1 ;  /* 0x0000000000017941 */ /* 0x000fea0003800000 */
.L_x_283:
[----:B------:R-:W-:Y:S05]  /*7670*/  @!P0 BRA `(.L_x_285) ;  /* 0x0000002400508947 */ /* 0x000fea0003800000 */
[----:B0----5:R-:W-:-:S04]  /*7680*/  IMAD.U32 R3, R18, 0x10000, RZ ;  /* 0x0001000012037824 */ /* 0x021fc800078e00ff */
[----:B------:R-:W-:-:S04]  /*7690*/  FMUL R0, R3, R22 ;  /* 0x0000001603007220 */ /* 0x000fc80000400000 */
[----:B------:R-:W-:-:S05]  /*76a0*/  FFMA R0, R151, R23, R0 ;  /* 0x0000001797007223 */ /* 0x000fca0000000000 */
[----:B------:R-:W-:-:S05]  /*76b0*/  F2FP.BF16.F32.PACK_AB R0, RZ, R0 ;  /* 0x00000000ff00723e */ /* 0x000fca00000010ff */
[----:B------:R0:W-:Y:S01]  /*76c0*/  STG.E.U16 desc[UR50][R10.64+0x1f2], R0 ;  /* 0x0001f2000a007986 */ /* 0x0001e2000c101532 */
[----:B------:R-:W-:Y:S05]  /*76d0*/  BRA `(.L_x_285) ;  /* 0x0000002400387947 */ /* 0x000fea0003800000 */
.L_x_32:
[----:B------:R-:W-:Y:S01]  /*76e0*/  ISETP.GT.AND P0, PT, R0, 0x1, PT ;  /* 0x000000010000780c */ /* 0x000fe20003f04270 */
[----:B------:R-:W-:Y:S01]  /*76f0*/  ULDC.64 UR4, c[0x0][0x5c0] ;  /* 0x0001700000047ab9 */ /* 0x000fe20000000a00 */
[-C--:B------:R-:W-:Y:S01]  /*7700*/  FMUL R24, R24, R23.reuse ;  /* 0x0000001718187220 */ /* 0x080fe20000400000 */
[-C--:B------:R-:W-:Y:S01]  /*7710*/  FMUL R25, R25, R23.reuse ;  /* 0x0000001719197220 */ /* 0x080fe20000400000 */
[----:B------:R-:W-:Y:S01]  /*7720*/  ISETP.GT.AND P3, PT, R2, RZ, P0 ;  /* 0x000000ff0200720c */ /* 0x000fe20000764270 */
[-C--:B------:R-:W-:Y:S01]  /*7730*/  FMUL R26, R26, R23.reuse ;  /* 0x000000171a1a7220 */ /* 0x080fe20000400000 */
[----:B------:R-:W-:Y:S01]  /*7740*/  LEA R4, P4, R168, UR4, 0x1 ;  /* 0x00000004a8047c11 */ /* 0x000fe2000f8808ff */
[-C--:B------:R-:W-:Y:S01]  /*7750*/  FMUL R27, R27, R23.reuse ;  /* 0x000000171b1b7220 */ /* 0x080fe20000400000 */
[----:B------:R-:W-:Y:S01]  /*7760*/  F2FP.BF16.F32.PACK_AB R24, RZ, R24 ;  /* 0x00000018ff18723e */ /* 0x000fe200000010ff */
[-C--:B------:R-:W-:Y:S01]  /*7770*/  FMUL R28, R28, R23.reuse ;  /* 0x000000171c1c7220 */ /* 0x080fe20000400000 */
[----:B------:R-:W-:Y:S01]  /*7780*/  LEA.HI.X R5, R168, UR5, R173, 0x1, P4 ;  /* 0x00000005a8057c11 */ /* 0x000fe2000a0f0cad */
[----:B------:R-:W-:Y:S01]  /*7790*/  FMUL R29, R29, R23 ;  /* 0x000000171d1d7220 */ /* 0x000fe20000400000 */
[----:B------:R-:W-:Y:S01]  /*77a0*/  F2FP.BF16.F32.PACK_AB R25, RZ, R25 ;  /* 0x00000019ff19723e */ /* 0x000fe200000010ff */
[-C--:B------:R-:W-:Y:S01]  /*77b0*/  FMUL R30, R30, R23.reuse ;  /* 0x000000171e1e7220 */ /* 0x080fe20000400000 */
[C---:B------:R-:W-:Y:S01]  /*77c0*/  SHF.L.U64.HI R11, R10.reuse, 0x4, R11 ;  /* 0x000000040a0b7819 */ /* 0x040fe2000001020b */
[----:B------:R-:W-:Y:S01]  /*77d0*/  @P1 STG.E.U16 desc[UR50][R4.64], R24 ;  /* 0x0000001804001986 */ /* 0x000fe2000c101532 */
[----:B------:R-:W-:Y:S01]  /*77e0*/  LEA R6, P4, R10, R4, 0x4 ;  /* 0x000000040a067211 */ /* 0x000fe200078820ff */
[-C--:B------:R-:W-:Y:S01]  /*77f0*/  FMUL R31, R31, R23.reuse ;  /* 0x000000171f1f7220 */ /* 0x080fe20000400000 */
[----:B------:R-:W-:Y:S01]  /*7800*/  ISETP.GT.AND P2, PT, R2, 0x8, P2 ;  /* 0x000000080200780c */ /* 0x000fe20001744270 */
[----:B------:R-:W-:Y:S01]  /*7810*/  @P3 STG.E.U16 desc[UR50][R4.64+0x2], R25 ;  /* 0x0000021904003986 */ /* 0x000fe2000c101532 */
[----:B------:R-:W-:Y:S01]  /*7820*/  ISETP.GT.AND P1, PT, R0, 0x8, PT ;  /* 0x000000080000780c */ /* 0x000fe20003f24270 */
[----:B------:R-:W-:Y:S01]  /*7830*/  IMAD.X R7, R11, 0x1, R5, P4 ;  /* 0x000000010b077824 */ /* 0x000fe200020e0605 */
[----:B------:R-:W-:Y:S01]  /*7840*/  ISETP.GT.AND P3, PT, R2, 0x8, P0 ;  /* 0x000000080200780c */ /* 0x000fe20000764270 */
[-C--:B------:R-:W-:Y:S01]  /*7850*/  FMUL R32, R32, R23.reuse ;  /* 0x0000001720207220 */ /* 0x080fe20000400000 */
[----:B------:R-:W-:Y:S01]  /*7860*/  ISETP.GT.AND P0, PT, R0, 0x9, PT ;  /* 0x000000090000780c */ /* 0x000fe20003f04270 */
[-C--:B------:R-:W-:Y:S01]  /*7870*/  FMUL R33, R33, R23.reuse ;  /* 0x0000001721217220 */ /* 0x080fe20000400000 */
[----:B------:R-:W-:Y:S01]  /*7880*/  ISETP.GT.AND P5, PT, R2, RZ, P1 ;  /* 0x000000ff0200720c */ /* 0x000fe20000fa4270 */
[-C--:B------:R-:W-:Y:S01]  /*7890*/  FMUL R34, R34, R23.reuse ;  /* 0x0000001722227220 */ /* 0x080fe20000400000 */
[----:B------:R-:W-:Y:S01]  /*78a0*/  ISETP.GT.AND P4, PT, R2, RZ, P0 ;  /* 0x000000ff0200720c */ /* 0x000fe20000784270 */
[-C--:B------:R-:W-:Y:S01]  /*78b0*/  FMUL R35, R35, R23.reuse ;  /* 0x0000001723237220 */ /* 0x080fe20000400000 */
[----:B------:R-:W-:Y:S01]  /*78c0*/  F2FP.BF16.F32.PACK_AB R26, RZ, R26 ;  /* 0x0000001aff1a723e */ /* 0x000fe200000010ff */
[----:B------:R-:W-:Y:S01]  /*78d0*/  FMUL R36, R36, R23 ;  /* 0x0000001724247220 */ /* 0x000fe20000400000 */
[----:B------:R-:W-:Y:S01]  /*78e0*/  F2FP.BF16.F32.PACK_AB R27, RZ, R27 ;  /* 0x0000001bff1b723e */ /* 0x000fe200000010ff */
[----:B------:R-:W-:Y:S01]  /*78f0*/  FMUL R37, R37, R23 ;  /* 0x0000001725257220 */ /* 0x000fe20000400000 */
[----:B------:R-:W-:Y:S01]  /*7900*/  F2FP.BF16.F32.PACK_AB R28, RZ, R28 ;  /* 0x0000001cff1c723e */ /* 0x000fe200000010ff */
[----:B------:R-:W-:Y:S01]  /*7910*/  @P2 STG.E.U16 desc[UR50][R6.64], R26 ;  /* 0x0000001a06002986 */ /* 0x000fe2000c101532 */
[----:B------:R-:W-:Y:S01]  /*7920*/  F2FP.BF16.F32.PACK_AB R29, RZ, R29 ;  /* 0x0000001dff1d723e */ /* 0x000fe200000010ff */
[-C--:B------:R-:W-:Y:S01]  /*7930*/  FMUL R38, R38, R23.reuse ;  /* 0x0000001726267220 */ /* 0x080fe20000400000 */
[----:B------:R-:W-:Y:S01]  /*7940*/  ISETP.GT.AND P1, PT, R2, 0x8, P1 ;  /* 0x000000080200780c */ /* 0x000fe20000f24270 */
[----:B------:R-:W-:Y:S01]  /*7950*/  @P3 STG.E.U16 desc[UR50][R6.64+0x2], R27 ;  /* 0x0000021b06003986 */ /* 0x000fe2000c101532 */
[----:B------:R-:W-:Y:S01]  /*7960*/  ISETP.GT.AND P3, PT, R0, 0x10, PT ;  /* 0x000000100000780c */ /* 0x000fe20003f64270 */
[-C--:B------:R-:W-:Y:S01]  /*7970*/  FMUL R39, R39, R23.reuse ;  /* 0x0000001727277220 */ /* 0x080fe20000400000 */
[----:B------:R-:W-:Y:S01]  /*7980*/  ISETP.GT.AND P2, PT, R2, 0x8, P0 ;  /* 0x000000080200780c */ /* 0x000fe20000744270 */
[----:B------:R-:W-:Y:S01]  /*7990*/  @P5 STG.E.U16 desc[UR50][R4.64+0x10], R28 ;  /* 0x0000101c04005986 */ /* 0x000fe2000c101532 */
[----:B------:R-:W-:Y:S01]  /*79a0*/  ISETP.GT.AND P0, PT, R0, 0x11, PT ;  /* 0x000000110000780c */ /* 0x000fe20003f04270 */
[-C--:B------:R-:W-:Y:S01]  /*79b0*/  FMUL R40, R40, R23.reuse ;  /* 0x0000001728287220 */ /* 0x080fe20000400000 */
[----:B------:R-:W-:Y:S01]  /*79c0*/  F2FP.BF16.F32.PACK_AB R30, RZ, R30 ;  /* 0x0000001eff1e723e */ /* 0x000fe200000010ff */
[----:B------:R-:W-:Y:S01]  /*79d0*/  @P4 STG.E.U16 desc[UR50][R4.64+0x12], R29 ;  /* 0x0000121d04004986 */ /* 0x000fe2000c101532 */
[C---:B------:R-:W-:Y:S01]  /*79e0*/  ISETP.GT.AND P4, PT, R2.reuse, RZ, P3 ;  /* 0x000000ff0200720c */ /* 0x040fe20001f84270 */
[----:B------:R-:W-:Y:S01]  /*79f0*/  FMUL R41, R41, R23 ;  /* 0x0000001729297220 */ /* 0x000fe20000400000 */
[----:B------:R-:W-:Y:S01]  /*7a00*/  ISETP.GT.AND P5, PT, R2, RZ, P0 ;  /* 0x000000ff0200720c */ /* 0x000fe200007a4270 */
[----:B------:R-:W-:Y:S01]  /*7a10*/  @P1 STG.E.U16 desc[UR50][R6.64+0x10], R30 ;  /* 0x0000101e06001986 */ /* 0x000fe2000c101532 */
[----:B------:R-:W-:Y:S01]  /*7a20*/  F2FP.BF16.F32.PACK_AB R31, RZ, R31 ;  /* 0x0000001fff1f723e */ /* 0x000fe200000010ff */
[-C--:B------:R-:W-:Y:S01]  /*7a30*/  FMUL R42, R42, R23.reuse ;  /* 0x000000172a2a7220 */ /* 0x080fe20000400000 */
[----:B------:R-:W-:Y:S01]  /*7a40*/  F2FP.BF16.F32.PACK_AB R32, RZ, R32 ;  /* 0x00000020ff20723e */ /* 0x000fe200000010ff */
[----:B------:R-:W-:Y:S01]  /*7a50*/  FMUL R43, R43, R23 ;  /* 0x000000172b2b7220 */ /* 0x000fe20000400000 */
[----:B------:R-:W-:Y:S01]  /*7a60*/  ISETP.GT.AND P1, PT, R2, 0x8, P3 ;  /* 0x000000080200780c */ /* 0x000fe20001f24270 */
[----:B------:R-:W-:Y:S01]  /*7a70*/  @P2 STG.E.U16 desc[UR50][R6.64+0x12], R31 ;  /* 0x0000121f06002986 */ /* 0x000fe2000c101532 */
[----:B------:R-:W-:Y:S01]  /*7a80*/  F2FP.BF16.F32.PACK_AB R33, RZ, R33 ;  /* 0x00000021ff21723e */ /* 0x000fe200000010ff */
[-C--:B------:R-:W-:Y:S01]  /*7a90*/  FMUL R44, R44, R23.reuse ;  /* 0x000000172c2c7220 */ /* 0x080fe20000400000 */
[----:B------:R-:W-:Y:S01]  /*7aa0*/  ISETP.GT.AND P3, PT, R0, 0x18, PT ;  /* 0x000000180000780c */ /* 0x000fe20003f64270 */
[----:B------:R-:W-:Y:S01]  /*7ab0*/  @P4 STG.E.U16 desc[UR50][R4.64+0x20], R32 ;  /* 0x0000202004004986 */ /* 0x000fe2000c101532 */
[----:B------:R-:W-:Y:S01]  /*7ac0*/  ISETP.GT.AND P2, PT, R2, 0x8, P0 ;  /* 0x000000080200780c */ /* 0x000fe20000744270 */
[-C--:B------:R-:W-:Y:S01]  /*7ad0*/  FMUL R45, R45, R23.reuse ;  /* 0x000000172d2d7220 */ /* 0x080fe20000400000 */
[----:B------:R-:W-:Y:S01]  /*7ae0*/  ISETP.GT.AND P0, PT, R0, 0x19, PT ;  /* 0x000000190000780c */ /* 0x000fe20003f04270 */
[----:B------:R-:W-:Y:S01]  /*7af0*/  @P5 STG.E.U16 desc[UR50][R4.64+0x22], R33 ;  /* 0x0000222104005986 */ /* 0x000fe2000c101532 */
[----:B------:R-:W-:Y:S01]  /*7b00*/  ISETP.GT.AND P4, PT, R2, RZ, P3 ;  /* 0x000000ff0200720c */ /* 0x000fe20001f84270 */
[-C--:B------:R-:W-:Y:S01]  /*7b10*/  FMUL R46, R46, R23.reuse ;  /* 0x000000172e2e7220 */ /* 0x080fe20000400000 */
[----:B------:R-:W-:Y:S01]  /*7b20*/  ISETP.GT.AND P5, PT, R2, RZ, P0 ;  /* 0x000000ff0200720c */ /* 0x000fe200007a4270 */
[-C--:B------:R-:W-:Y:S01]  /*7b30*/  FMUL R47, R47, R23.reuse ;  /* 0x000000172f2f7220 */ /* 0x080fe20000400000 */
[----:B------:R-:W-:Y:S01]  /*7b40*/  F2FP.BF16.F32.PACK_AB R34, RZ, R34 ;  /* 0x00000022ff22723e */ /* 0x000fe200000010ff */
[----:B------:R-:W-:Y:S01]  /*7b50*/  FMUL R48, R48, R23 ;  /* 0x0000001730307220 */ /* 0x000fe20000400000 */
[----:B------:R-:W-:Y:S01]  /*7b60*/  F2FP.BF16.F32.PACK_AB R35, RZ, R35 ;  /* 0x00000023ff23723e */ /* 0x000fe200000010ff */
[-C--:B------:R-:W-:Y:S01]  /*7b70*/  FMUL R49, R49, R23.reuse ;  /* 0x0000001731317220 */ /* 0x080fe20000400000 */
[----:B------:R-:W-:Y:S01]  /*7b80*/  F2FP.BF16.F32.PACK_AB R36, RZ, R36 ;  /* 0x00000024ff24723e */ /* 0x000fe200000010ff */
[----:B------:R-:W-:Y:S01]  /*7b90*/  @P1 STG.E.U16 desc[UR50][R6.64+0x20], R34 ;  /* 0x0000202206001986 */ /* 0x000fe2000c101532 */
[----:B------:R-:W-:Y:S01]  /*7ba0*/  ISETP.GT.AND P1, PT, R2, 0x8, P3 ;  /* 0x000000080200780c */ /* 0x000fe20001f24270 */
[----:B------:R-:W-:Y:S01]  /*7bb0*/  FMUL R50, R50, R23 ;  /* 0x0000001732327220 */ /* 0x000fe20000400000 */
[----:B------:R-:W-:Y:S01]  /*7bc0*/  F2FP.BF16.F32.PACK_AB R37, RZ, R37 ;  /* 0x00000025ff25723e */ /* 0x000fe200000010ff */
[----:B------:R-:W-:Y:S01]  /*7bd0*/  @P2 STG.E.U16 desc[UR50][R6.64+0x22], R35 ;  /* 0x0000222306002986 */ /* 0x000fe2000c101532 */
[----:B------:R-:W-:Y:S01]  /*7be0*/  ISETP.GT.AND P3, PT, R0, 0x20, PT ;  /* 0x000000200000780c */ /* 0x000fe20003f64270 */
[-C--:B------:R-:W-:Y:S01]  /*7bf0*/  FMUL R51, R51, R23.reuse ;  /* 0x0000001733337220 */ /* 0x080fe20000400000 */
[----:B------:R-:W-:Y:S01]  /*7c00*/  ISETP.GT.AND P2, PT, R2, 0x8, P0 ;  /* 0x000000080200780c */ /* 0x000fe20000744270 */
[----:B------:R-:W-:Y:S01]  /*7c10*/  @P4 STG.E.U16 desc[UR50][R4.64+0x30], R36 ;  /* 0x0000302404004986 */ /* 0x000fe2000c101532 */
[----:B------:R-:W-:Y:S01]  /*7c20*/  ISETP.GT.AND P0, PT, R0, 0x21, PT ;  /* 0x000000210000780c */ /* 0x000fe20003f04270 */
[-C--:B------:R-:W-:Y:S01]  /*7c30*/  FMUL R52, R52, R23.reuse ;  /* 0x0000001734347220 */ /* 0x080fe20000400000 */
[C---:B------:R-:W-:Y:S01]  /*7c40*/  ISETP.GT.AND P4, PT, R2.reuse, RZ, P3 ;  /* 0x000000ff0200720c */ /* 0x040fe20001f84270 */
[----:B------:R-:W-:Y:S01]  /*7c50*/  @P5 STG.E.U16 desc[UR50][R4.64+0x32], R37 ;  /* 0x0000322504005986 */ /* 0x000fe2000c101532 */
        /* <DEDUP_REMOVED lines=328> */
[----:B------:R-:W-:-:S02]  /*90e0*/  ISETP.GT.AND P1, PT, R2, 0x8, P3 ;  /* 0x000000080200780c */ /* 0x000fc40001f24270 */
[----:B------:R-:W-:Y:S01]  /*90f0*/  F2FP.BF16.F32.PACK_AB R105, RZ, R105 ;  /* 0x00000069ff69723e */ /* 0x000fe200000010ff */
[----:B------:R-:W-:Y:S01]  /*9100*/  @P2 STG.E.U16 desc[UR50][R6.64+0x132], R103 ;  /* 0x0001326706002986 */ /* 0x000fe2000c101532 */
[----:B------:R-:W-:Y:S02]  /*9110*/  ISETP.GT.AND P3, PT, R0, 0xa8, PT ;  /* 0x000000a80000780c */ /* 0x000fe40003f64270 */
[----:B------:R-:W-:Y:S01]  /*9120*/  ISETP.GT.AND P2, PT, R2, 0x8, P0 ;  /* 0x000000080200780c */ /* 0x000fe20000744270 */
[----:B------:R-:W-:Y:S01]  /*9130*/  @P4 STG.E.U16 desc[UR50][R4.64+0x140], R104 ;  /* 0x0001406804004986 */ /* 0x000fe2000c101532 */
[----:B------:R-:W-:Y:S02]  /*9140*/  ISETP.GT.AND P0, PT, R0, 0xa9, PT ;  /* 0x000000a90000780c */ /* 0x000fe40003f04270 */
[C---:B------:R-:W-:Y:S01]  /*9150*/  ISETP.GT.AND P4, PT, R2.reuse, RZ, P3 ;  /* 0x000000ff0200720c */ /* 0x040fe20001f84270 */
[----:B------:R-:W-:Y:S01]  /*9160*/  @P5 STG.E.U16 desc[UR50][R4.64+0x142], R105 ;  /* 0x0001426904005986 */ /* 0x000fe2000c101532 */
[----:B------:R-:W-:-:S02]  /*9170*/  ISETP.GT.AND P5, PT, R2, RZ, P0 ;  /* 0x000000ff0200720c */ /* 0x000fc400007a4270 */
[----:B------:R-:W-:Y:S02]  /*9180*/  F2FP.BF16.F32.PACK_AB R106, RZ, R106 ;  /* 0x0000006aff6a723e */ /* 0x000fe400000010ff */
[----:B------:R-:W-:Y:S02]  /*9190*/  F2FP.BF16.F32.PACK_AB R107, RZ, R107 ;  /* 0x0000006bff6b723e */ /* 0x000fe400000010ff */
[----:B------:R-:W-:Y:S01]  /*91a0*/  F2FP.BF16.F32.PACK_AB R108, RZ, R108 ;  /* 0x0000006cff6c723e */ /* 0x000fe200000010ff */
[----:B------:R-:W-:Y:S01]  /*91b0*/  @P1 STG.E.U16 desc[UR50][R6.64+0x140], R106 ;  /* 0x0001406a06001986 */ /* 0x000fe2000c101532 */
[----:B------:R-:W-:Y:S02]  /*91c0*/  ISETP.GT.AND P1, PT, R2, 0x8, P3 ;  /* 0x000000080200780c */ /* 0x000fe40001f24270 */
[----:B------:R-:W-:Y:S01]  /*91d0*/  F2FP.BF16.F32.PACK_AB R109, RZ, R109 ;  /* 0x0000006dff6d723e */ /* 0x000fe200000010ff */
[----:B------:R-:W-:Y:S01]  /*91e0*/  @P2 STG.E.U16 desc[UR50][R6.64+0x142], R107 ;  /* 0x0001426b06002986 */ /* 0x000fe2000c101532 */
[----:B------:R-:W-:-:S02]  /*91f0*/  ISETP.GT.AND P3, PT, R0, 0xb0, PT ;  /* 0x000000b00000780c */ /* 0x000fc40003f64270 */
[----:B------:R-:W-:Y:S01]  /*9200*/  ISETP.GT.AND P2, PT, R2, 0x8, P0 ;  /* 0x000000080200780c */ /* 0x000fe20000744270 */
[----:B------:R-:W-:Y:S01]  /*9210*/  @P4 STG.E.U16 desc[UR50][R4.64+0x150], R108 ;  /* 0x0001506c04004986 */ /* 0x000fe2000c101532 */
[----:B------:R-:W-:Y:S02]  /*9220*/  ISETP.GT.AND P0, PT, R0, 0xb1, PT ;  /* 0x000000b10000780c */ /* 0x000fe40003f04270 */
[C---:B------:R-:W-:Y:S01]  /*9230*/  ISETP.GT.AND P4, PT, R2.reuse, RZ, P3 ;  /* 0x000000ff0200720c */ /* 0x040fe20001f84270 */
[----:B------:R-:W-:Y:S01]  /*9240*/  @P5 STG.E.U16 desc[UR50][R4.64+0x152], R109 ;  /* 0x0001526d04005986 */ /* 0x000fe2000c101532 */
[----:B------:R-:W-:Y:S02]  /*9250*/  ISETP.GT.AND P5, PT, R2, RZ, P0 ;  /* 0x000000ff0200720c */ /* 0x000fe400007a4270 */
[----:B------:R-:W-:Y:S02]  /*9260*/  F2FP.BF16.F32.PACK_AB R110, RZ, R110 ;  /* 0x0000006eff6e723e */ /* 0x000fe400000010ff */
[----:B------:R-:W-:-:S02]  /*9270*/  F2FP.BF16.F32.PACK_AB R111, RZ, R111 ;  /* 0x0000006fff6f723e */ /* 0x000fc400000010ff */
[----:B------:R-:W-:Y:S01]  /*9280*/  F2FP.BF16.F32.PACK_AB R112, RZ, R112 ;  /* 0x00000070ff70723e */ /* 0x000fe200000010ff */
[----:B------:R-:W-:Y:S01]  /*9290*/  @P1 STG.E.U16 desc[UR50][R6.64+0x150], R110 ;  /* 0x0001506e06001986 */ /* 0x000fe2000c101532 */
[----:B------:R-:W-:Y:S02]  /*92a0*/  ISETP.GT.AND P1, PT, R2, 0x8, P3 ;  /* 0x000000080200780c */ /* 0x000fe40001f24270 */
[----:B------:R-:W-:Y:S01]  /*92b0*/  F2FP.BF16.F32.PACK_AB R113, RZ, R113 ;  /* 0x00000071ff71723e */ /* 0x000fe200000010ff */
[----:B------:R-:W-:Y:S01]  /*92c0*/  @P2 STG.E.U16 desc[UR50][R6.64+0x152], R111 ;  /* 0x0001526f06002986 */ /* 0x000fe2000c101532 */
[----:B------:R-:W-:Y:S02]  /*92d0*/  ISETP.GT.AND P3, PT, R0, 0xb8, PT ;  /* 0x000000b80000780c */ /* 0x000fe40003f64270 */
[----:B------:R-:W-:Y:S01]  /*92e0*/  ISETP.GT.AND P2, PT, R2, 0x8, P0 ;  /* 0x000000080200780c */ /* 0x000fe20000744270 */
[----:B------:R-:W-:Y:S01]  /*92f0*/  @P4 STG.E.U16 desc[UR50][R4.64+0x160], R112 ;  /* 0x0001607004004986 */ /* 0x000fe2000c101532 */
[----:B------:R-:W-:-:S02]  /*9300*/  ISETP.GT.AND P0, PT, R0, 0xb9, PT ;  /* 0x000000b90000780c */ /* 0x000fc40003f04270 */
[C---:B------:R-:W-:Y:S01]  /*9310*/  ISETP.GT.AND P4, PT, R2.reuse, RZ, P3 ;  /* 0x000000ff0200720c */ /* 0x040fe20001f84270 */
[----:B------:R-:W-:Y:S01]  /*9320*/  @P5 STG.E.U16 desc[UR50][R4.64+0x162], R113 ;  /* 0x0001627104005986 */ /* 0x000fe2000c101532 */
[C---:B------:R-:W-:Y:S02]  /*9330*/  ISETP.GT.AND P5, PT, R2.reuse, RZ, P0 ;  /* 0x000000ff0200720c */ /* 0x040fe400007a4270 */
[----:B------:R-:W-:Y:S02]  /*9340*/  F2FP.BF16.F32.PACK_AB R114, RZ, R114 ;  /* 0x00000072ff72723e */ /* 0x000fe400000010ff */
[----:B------:R-:W-:Y:S02]  /*9350*/  F2FP.BF16.F32.PACK_AB R115, RZ, R115 ;  /* 0x00000073ff73723e */ /* 0x000fe400000010ff */
        /* <DEDUP_REMOVED lines=58> */
[C---:B------:R-:W-:Y:S02]  /*9700*/  ISETP.GT.AND P1, PT, R2.reuse, 0x8, P2 ;  /* 0x000000080200780c */ /* 0x040fe40001724270 */
[----:B------:R-:W-:Y:S01]  /*9710*/  F2FP.BF16.F32.PACK_AB R133, RZ, R133 ;  /* 0x00000085ff85723e */ /* 0x000fe200000010ff */
[----:B------:R-:W-:Y:S01]  /*9720*/  @P0 STG.E.U16 desc[UR50][R6.64+0x1a2], R131 ;  /* 0x0001a28306000986 */ /* 0x000fe2000c101532 */
[----:B------:R-:W-:-:S02]  /*9730*/  ISETP.GT.AND P2, PT, R2, 0x8, P3 ;  /* 0x000000080200780c */ /* 0x000fc40001f44270 */
[C---:B------:R-:W-:Y:S01]  /*9740*/  ISETP.GT.AND P3, PT, R0.reuse, 0xe0, PT ;  /* 0x000000e00000780c */ /* 0x040fe20003f64270 */
        /* <DEDUP_REMOVED lines=9> */
[----:B------:R-:W-:Y:S02]  /*97e0*/  F2FP.BF16.F32.PACK_AB R137, RZ, R137 ;  /* 0x00000089ff89723e */ /* 0x000fe400000010ff */
[C---:B------:R-:W-:Y:S01]  /*97f0*/  ISETP.GT.AND P1, PT, R2.reuse, 0x8, P3 ;  /* 0x000000080200780c */ /* 0x040fe20001f24270 */
[----:B------:R-:W-:Y:S01]  /*9800*/  @P2 STG.E.U16 desc[UR50][R6.64+0x1b2], R135 ;  /* 0x0001b28706002986 */ /* 0x000fe2000c101532 */
[----:B------:R-:W-:Y:S02]  /*9810*/  ISETP.GT.AND P0, PT, R2, 0x8, P0 ;  /* 0x000000080200780c */ /* 0x000fe40000704270 */
[----:B------:R-:W-:Y:S01]  /*9820*/  F2FP.BF16.F32.PACK_AB R138, RZ, R138 ;  /* 0x0000008aff8a723e */ /* 0x000fe200000010ff */
[----:B------:R-:W-:Y:S01]  /*9830*/  @P4 STG.E.U16 desc[UR50][R4.64+0x1c0], R136 ;  /* 0x0001c08804004986 */ /* 0x000fe2000c101532 */
[----:B------:R-:W-:-:S02]  /*9840*/  ISETP.GT.AND P4, PT, R0, 0xe8, PT ;  /* 0x000000e80000780c */ /* 0x000fc40003f84270 */
[----:B------:R-:W-:Y:S01]  /*9850*/  F2FP.BF16.F32.PACK_AB R139, RZ, R139 ;  /* 0x0000008bff8b723e */ /* 0x000fe200000010ff */
[----:B------:R-:W-:Y:S01]  /*9860*/  @P5 STG.E.U16 desc[UR50][R4.64+0x1c2], R137 ;  /* 0x0001c28904005986 */ /* 0x000fe2000c101532 */
[----:B------:R-:W-:Y:S02]  /*9870*/  ISETP.GT.AND P5, PT, R0, 0xe9, PT ;  /* 0x000000e90000780c */ /* 0x000fe40003fa4270 */
[C---:B------:R-:W-:Y:S01]  /*9880*/  ISETP.GT.AND P2, PT, R2.reuse, RZ, P4 ;  /* 0x000000ff0200720c */ /* 0x040fe20002744270 */
[----:B------:R-:W-:Y:S01]  /*9890*/  @P1 STG.E.U16 desc[UR50][R6.64+0x1c0], R138 ;  /* 0x0001c08a06001986 */ /* 0x000fe2000c101532 */
[C---:B------:R-:W-:Y:S02]  /*98a0*/  ISETP.GT.AND P6, PT, R2.reuse, RZ, P5 ;  /* 0x000000ff0200720c */ /* 0x040fe40002fc4270 */
[----:B------:R-:W-:Y:S01]  /*98b0*/  ISETP.GT.AND P4, PT, R2, 0x8, P4 ;  /* 0x000000080200780c */ /* 0x000fe20002784270 */
[----:B------:R-:W-:Y:S01]  /*98c0*/  @P0 STG.E.U16 desc[UR50][R6.64+0x1c2], R139 ;  /* 0x0001c28b06000986 */ /* 0x000fe2000c101532 */
[----:B------:R-:W-:-:S02]  /*98d0*/  F2FP.BF16.F32.PACK_AB R140, RZ, R140 ;  /* 0x0000008cff8c723e */ /* 0x000fc400000010ff */
[----:B------:R-:W-:Y:S02]  /*98e0*/  F2FP.BF16.F32.PACK_AB R141, RZ, R141 ;  /* 0x0000008dff8d723e */ /* 0x000fe400000010ff */
[C---:B------:R-:W-:Y:S02]  /*98f0*/  ISETP.GT.AND P3, PT, R0.reuse, 0xf0, PT ;  /* 0x000000f00000780c */ /* 0x040fe40003f64270 */
[----:B------:R-:W-:Y:S01]  /*9900*/  F2FP.BF16.F32.PACK_AB R142, RZ, R142 ;  /* 0x0000008eff8e723e */ /* 0x000fe200000010ff */
[----:B------:R-:W-:Y:S01]  /*9910*/  @P2 STG.E.U16 desc[UR50][R4.64+0x1d0], R140 ;  /* 0x0001d08c04002986 */ /* 0x000fe2000c101532 */
[----:B------:R-:W-:Y:S02]  /*9920*/  ISETP.GT.AND P2, PT, R0, 0xf1, PT ;  /* 0x000000f10000780c */ /* 0x000fe40003f44270 */
[----:B------:R-:W-:Y:S01]  /*9930*/  F2FP.BF16.F32.PACK_AB R143, RZ, R143 ;  /* 0x0000008fff8f723e */ /* 0x000fe200000010ff */
[----:B------:R-:W-:Y:S01]  /*9940*/  @P6 STG.E.U16 desc[UR50][R4.64+0x1d2], R141 ;  /* 0x0001d28d04006986 */ /* 0x000fe2000c101532 */
[----:B------:R-:W-:-:S02]  /*9950*/  ISETP.GT.AND P6, PT, R2, 0x8, P5 ;  /* 0x000000080200780c */ /* 0x000fc40002fc4270 */
[C---:B------:R-:W-:Y:S01]  /*9960*/  ISETP.GT.AND P5, PT, R2.reuse, RZ, P3 ;  /* 0x000000ff0200720c */ /* 0x040fe20001fa4270 */
[----:B------:R-:W-:Y:S01]  /*9970*/  @P4 STG.E.U16 desc[UR50][R6.64+0x1d0], R142 ;  /* 0x0001d08e06004986 */ /* 0x000fe2000c101532 */
[C---:B------:R-:W-:Y:S02]  /*9980*/  ISETP.GT.AND P4, PT, R2.reuse, RZ, P2 ;  /* 0x000000ff0200720c */ /* 0x040fe40001784270 */
[----:B------:R-:W-:Y:S02]  /*9990*/  F2FP.BF16.F32.PACK_AB R144, RZ, R144 ;  /* 0x00000090ff90723e */ /* 0x000fe400000010ff */
[----:B------:R-:W-:Y:S02]  /*99a0*/  ISETP.GT.AND P3, PT, R2, 0x8, P3 ;  /* 0x000000080200780c */ /* 0x000fe40001f64270 */
[C---:B------:R-:W-:Y:S02]  /*99b0*/  ISETP.GT.AND P0, PT, R0.reuse, 0xf9, PT ;  /* 0x000000f90000780c */ /* 0x040fe40003f04270 */
[----:B------:R-:W-:Y:S01]  /*99c0*/  ISETP.GT.AND P1, PT, R0, 0xf8, PT ;  /* 0x000000f80000780c */ /* 0x000fe20003f24270 */
[----:B------:R-:W-:Y:S01]  /*99d0*/  @P6 STG.E.U16 desc[UR50][R6.64+0x1d2], R143 ;  /* 0x0001d28f06006986 */ /* 0x000fe2000c101532 */
[----:B------:R-:W-:-:S02]  /*99e0*/  ISETP.GT.AND P2, PT, R2, 0x8, P2 ;  /* 0x000000080200780c */ /* 0x000fc40001744270 */
[C---:B------:R-:W-:Y:S01]  /*99f0*/  ISETP.GT.AND P6, PT, R2.reuse, RZ, P1 ;  /* 0x000000ff0200720c */ /* 0x040fe20000fc4270 */
[----:B------:R-:W-:Y:S01]  /*9a00*/  @P5 STG.E.U16 desc[UR50][R4.64+0x1e0], R144 ;  /* 0x0001e09004005986 */ /* 0x000fe2000c101532 */
[C---:B------:R-:W-:Y:S01]  /*9a10*/  ISETP.GT.AND P5, PT, R2.reuse, RZ, P0 ;  /* 0x000000ff0200720c */ /* 0x040fe200007a4270 */
[----:B------:R-:W-:Y:S01]  /*9a20*/  @P4 IMAD.MOV.U32 R3, RZ, RZ, R5 ;  /* 0x000000ffff034224 */ /* 0x000fe200078e0005 */
[C---:B------:R-:W-:Y:S02]  /*9a30*/  ISETP.GT.AND P1, PT, R2.reuse, 0x8, P1 ;  /* 0x000000080200780c */ /* 0x040fe40000f24270 */
[----:B------:R-:W-:Y:S01]  /*9a40*/  ISETP.GT.AND P0, PT, R2, 0x8, P0 ;  /* 0x000000080200780c */ /* 0x000fe20000704270 */
[----:B------:R-:W-:Y:S01]  /*9a50*/  @P4 IMAD.MOV.U32 R2, RZ, RZ, R4 ;  /* 0x000000ffff024224 */ /* 0x000fe200078e0004 */
[----:B------:R-:W-:Y:S02]  /*9a60*/  F2FP.BF16.F32.PACK_AB R145, RZ, R145 ;  /* 0x00000091ff91723e */ /* 0x000fe400000010ff */
[----:B------:R-:W-:-:S02]  /*9a70*/  F2FP.BF16.F32.PACK_AB R146, RZ, R146 ;  /* 0x00000092ff92723e */ /* 0x000fc400000010ff */
[----:B------:R-:W-:Y:S01]  /*9a80*/  F2FP.BF16.F32.PACK_AB R147, RZ, R147 ;  /* 0x00000093ff93723e */ /* 0x000fe200000010ff */
[----:B------:R0:W-:Y:S01]  /*9a90*/  @P4 STG.E.U16 desc[UR50][R2.64+0x1e2], R145 ;  /* 0x0001e29102004986 */ /* 0x0001e2000c101532 */
[----:B------:R-:W-:Y:S02]  /*9aa0*/  F2FP.BF16.F32.PACK_AB R148, RZ, R148 ;  /* 0x00000094ff94723e */ /* 0x000fe400000010ff */
[----:B------:R-:W-:Y:S02]  /*9ab0*/  F2FP.BF16.F32.PACK_AB R149, RZ, R149 ;  /* 0x00000095ff95723e */ /* 0x000fe400000010ff */
[----:B------:R-:W-:Y:S02]  /*9ac0*/  F2FP.BF16.F32.PACK_AB R150, RZ, R150 ;  /* 0x00000096ff96723e */ /* 0x000fe400000010ff */
[----:B------:R-:W-:Y:S01]  /*9ad0*/  F2FP.BF16.F32.PACK_AB R151, RZ, R151 ;  /* 0x00000097ff97723e */ /* 0x000fe200000010ff */
[----:B0-----:R-:W-:Y:S02]  /*9ae0*/  @P3 IMAD.MOV.U32 R2, RZ, RZ, R6 ;  /* 0x000000ffff023224 */ /* 0x001fe400078e0006 */
[----:B------:R-:W-:-:S05]  /*9af0*/  @P3 IMAD.MOV.U32 R3, RZ, RZ, R7 ;  /* 0x000000ffff033224 */ /* 0x000fca00078e0007 */
[----:B------:R0:W-:Y:S02]  /*9b00*/  @P3 STG.E.U16 desc[UR50][R2.64+0x1e0], R146 ;  /* 0x0001e09202003986 */ /* 0x0001e4000c101532 */
[----:B0-----:R-:W-:Y:S02]  /*9b10*/  @P2 IMAD.MOV.U32 R2, RZ, RZ, R6 ;  /* 0x000000ffff022224 */ /* 0x001fe400078e0006 */
[----:B------:R-:W-:-:S05]  /*9b20*/  @P2 IMAD.MOV.U32 R3, RZ, RZ, R7 ;  /* 0x000000ffff032224 */ /* 0x000fca00078e0007 */
[----:B------:R0:W-:Y:S02]  /*9b30*/  @P2 STG.E.U16 desc[UR50][R2.64+0x1e2], R147 ;  /* 0x0001e29302002986 */ /* 0x0001e4000c101532 */
[----:B0-----:R-:W-:Y:S02]  /*9b40*/  @P6 IMAD.MOV.U32 R2, RZ, RZ, R4 ;  /* 0x000000ffff026224 */ /* 0x001fe400078e0004 */
[----:B------:R-:W-:-:S05]  /*9b50*/  @P6 IMAD.MOV.U32 R3, RZ, RZ, R5 ;  /* 0x000000ffff036224 */ /* 0x000fca00078e0005 */
[----:B------:R0:W-:Y:S04]  /*9b60*/  @P6 STG.E.U16 desc[UR50][R2.64+0x1f0], R148 ;  /* 0x0001f09402006986 */ /* 0x0001e8000c101532 */
[----:B------:R1:W-:Y:S01]  /*9b70*/  @P5 STG.E.U16 desc[UR50][R4.64+0x1f2], R149 ;  /* 0x0001f29504005986 */ /* 0x0003e2000c101532 */
[----:B0-----:R-:W-:Y:S02]  /*9b80*/  @P1 IMAD.MOV.U32 R2, RZ, RZ, R6 ;  /* 0x000000ffff021224 */ /* 0x001fe400078e0006 */
[----:B------:R-:W-:-:S05]  /*9b90*/  @P1 IMAD.MOV.U32 R3, RZ, RZ, R7 ;  /* 0x000000ffff031224 */ /* 0x000fca00078e0007 */
[----:B------:R1:W-:Y:S04]  /*9ba0*/  @P1 STG.E.U16 desc[UR50][R2.64+0x1f0], R150 ;  /* 0x0001f09602001986 */ /* 0x0003e8000c101532 */
[----:B------:R1:W-:Y:S02]  /*9bb0*/  @P0 STG.E.U16 desc[UR50][R6.64+0x1f2], R151 ;  /* 0x0001f29706000986 */ /* 0x0003e4000c101532 */
.L_x_285:
[----:B------:R-:W-:Y:S05]  /*9bc0*/  BSYNC B0 ;  /* 0x0000000000007941 */ /* 0x000fea0003800000 */
.L_x_31:
[----:B-1----:R-:W-:Y:S01]  /*9bd0*/  IMAD.U32 R2, RZ, RZ, UR36 ;  /* 0x00000024ff027e24 */ /* 0x002fe2000f8e00ff */
[----:B------:R-:W-:Y:S01]  /*9be0*/  ULDC.64 UR4, c[0x0][0x650] ;  /* 0x0001940000047ab9 */ /* 0x000fe20000000a00 */
[----:B0-----:R-:W-:Y:S01]  /*9bf0*/  IMAD.U32 R0, RZ, RZ, UR40 ;  /* 0x00000028ff007e24 */ /* 0x001fe2000f8e00ff */
[----:B------:R0:W-:Y:S01]  /*9c00*/  SYNCS.ARRIVE.TRANS64.A1T0 RZ, [R158+UR47], RZ ;  /* 0x000000ff9eff79a7 */ /* 0x0001e2000810002f */
[----:B------:R-:W-:Y:S01]  /*9c10*/  IMAD.U32 R3, RZ, RZ, UR37 ;  /* 0x00000025ff037e24 */ /* 0x000fe2000f8e00ff */
[C---:B------:R-:W-:Y:S01]  /*9c20*/  LEA R16, P0, R2.reuse, R16, 0x1 ;  /* 0x0000001002107211 */ /* 0x040fe200078008ff */
[----:B-----5:R-:W-:Y:S02]  /*9c30*/  IMAD.MOV.U32 R18, RZ, RZ, -0x1 ;  /* 0xffffffffff127424 */ /* 0x020fe400078e00ff */
[----:B------:R-:W-:Y:S01]  /*9c40*/  IMAD.MOV.U32 R19, RZ, RZ, -0x1 ;  /* 0xffffffffff137424 */ /* 0x000fe200078e00ff */
[----:B------:R-:W-:Y:S01]  /*9c50*/  LEA.HI.X R17, R2, R17, R0, 0x1, P0 ;  /* 0x0000001102117211 */ /* 0x000fe200000f0c00 */
[----:B------:R-:W-:Y:S01]  /*9c60*/  IMAD.MOV.U32 R2, RZ, RZ, -0x1 ;  /* 0xffffffffff027424 */ /* 0x000fe200078e00ff */
[----:B------:R-:W-:-:S02]  /*9c70*/  ISETP.GE.U32.AND P0, PT, R16, UR4, PT ;  /* 0x0000000410007c0c */ /* 0x000fc4000bf06070 */
[----:B------:R-:W-:Y:S02]  /*9c80*/  PRMT R0, RZ, 0x7610, R0 ;  /* 0x00007610ff007816 */ /* 0x000fe40000000000 */
[----:B------:R-:W-:-:S13]  /*9c90*/  ISETP.GE.U32.AND.EX P0, PT, R17, UR5, PT, P0 ;  /* 0x0000000511007c0c */ /* 0x000fda000bf06100 */
[----:B0-----:R-:W-:Y:S05]  /*9ca0*/  @P0 BRA `(.L_x_286) ;  /* 0x00000004008c0947 */ /* 0x001fea0003800000 */
[----:B------:R-:W0:Y:S01]  /*9cb0*/  S2UR UR7, SR_CTAID.X ;  /* 0x00000000000779c3 */ /* 0x000e220000002500 */
[----:B------:R-:W-:Y:S01]  /*9cc0*/  ULDC.64 UR4, c[0x0][0x628] ;  /* 0x00018a0000047ab9 */ /* 0x000fe20000000a00 */
[----:B------:R-:W-:Y:S01]  /*9cd0*/  ULDC UR6, c[0x0][0x150] ;  /* 0x0000540000067ab9 */ /* 0x000fe20000000800 */
[----:B------:R-:W-:Y:S01]  /*9ce0*/  ISETP.NE.U32.AND P0, PT, RZ, UR4, PT ;  /* 0x00000004ff007c0c */ /* 0x000fe2000bf05070 */
[----:B------:R-:W-:Y:S01]  /*9cf0*/  ULDC UR15, c[0x0][0x630] ;  /* 0x00018c00000f7ab9 */ /* 0x000fe20000000800 */
[C---:B------:R-:W-:Y:S01]  /*9d00*/  R2UR UR16, R16.reuse ;  /* 0x00000000101072ca */ /* 0x040fe200000e0000 */
[----:B------:R-:W-:Y:S01]  /*9d10*/  ULDC UR18, c[0x0][0x154] ;  /* 0x0000550000127ab9 */ /* 0x000fe20000000800 */
[----:B------:R-:W-:Y:S01]  /*9d20*/  ISETP.NE.AND.EX P0, PT, RZ, UR5, PT, P0 ;  /* 0x00000005ff007c0c */ /* 0x000fe2000bf05300 */
[----:B------:R-:W1:Y:S01]  /*9d30*/  S2UR UR19, SR_CTAID.Y ;  /* 0x00000000001379c3 */ /* 0x000e620000002600 */
[----:B------:R-:W-:Y:S02]  /*9d40*/  R2UR UR17, R17 ;  /* 0x00000000111172ca */ /* 0x000fe400000e0000 */
[----:B------:R-:W-:-:S02]  /*9d50*/  R2UR UR12, R16 ;  /* 0x00000000100c72ca */ /* 0x000fc400000e0000 */
[----:B------:R-:W-:Y:S02]  /*9d60*/  R2UR UR13, R17 ;  /* 0x00000000110d72ca */ /* 0x000fe400000e0000 */
[----:B0-----:R-:W-:-:S05]  /*9d70*/  I2FP.F32.U32 R0, UR7 ;  /* 0x0000000700007c45 */ /* 0x001fca0008201000 */
[----:B------:R-:W-:-:S04]  /*9d80*/  FMUL R0, R0, UR6 ;  /* 0x0000000600007c20 */ /* 0x000fc80008400000 */
[----:B------:R0:W0:Y:S01]  /*9d90*/  F2I.U32.TRUNC.NTZ R2, R0 ;  /* 0x0000000000027305 */ /* 0x000022000020f000 */
[----:B-1----:R-:W-:Y:S05]  /*9da0*/  @!P0 BRA `(.L_x_287) ;  /* 0x0000000000308947 */ /* 0x002fea0003800000 */
        /* <DEDUP_REMOVED lines=12> */
.L_x_287:
[----:B------:R-:W-:Y:S01]  /*9e70*/  USHF.R.U64 UR6, UR12, UR15, UR13 ;  /* 0x0000000f0c067299 */ /* 0x000fe2000800120d */
[----:B0-----:R-:W-:Y:S01]  /*9e80*/  I2FP.F32.U32 R0, UR19 ;  /* 0x0000001300007c45 */ /* 0x001fe20008201000 */
[----:B------:R-:W-:Y:S01]  /*9e90*/  USHF.R.U32.HI UR4, URZ, UR15, UR13 ;  /* 0x0000000f3f047299 */ /* 0x000fe2000801160d */
[----:B------:R-:W-:Y:S01]  /*9ea0*/  R2UR UR14, R2 ;  /* 0x00000000020e72ca */ /* 0x000fe200000e0000 */
[----:B------:R-:W-:Y:S02]  /*9eb0*/  UIADD3 UR9, UP0, URZ, -UR6, URZ ;  /* 0x800000063f097290 */ /* 0x000fe4000ff1e03f */
[----:B------:R-:W-:Y:S01]  /*9ec0*/  FMUL R0, R0, UR18 ;  /* 0x0000001200007c20 */ /* 0x000fe20008400000 */
[----:B------:R-:W-:Y:S01]  /*9ed0*/  ULDC.64 UR12, c[0x0][0x620] ;  /* 0x00018800000c7ab9 */ /* 0x000fe20000000a00 */
[----:B------:R-:W-:Y:S01]  /*9ee0*/  UIADD3.X UR4, URZ, ~UR4, URZ, UP0, !UPT ;  /* 0x800000043f047290 */ /* 0x000fe200087fe43f */
[----:B------:R-:W-:Y:S01]  /*9ef0*/  UMOV UR10, UR16 ;  /* 0x00000010000a7c82 */ /* 0x000fe20008000000 */
[----:B------:R-:W-:-:S02]  /*9f00*/  UMOV UR11, UR17 ;  /* 0x00000011000b7c82 */ /* 0x000fc40008000000 */
[----:B------:R-:W0:Y:S01]  /*9f10*/  F2I.U32.TRUNC.NTZ R0, R0 ;  /* 0x0000000000007305 */ /* 0x000e22000020f000 */
[----:B------:R-:W-:Y:S02]  /*9f20*/  UIMAD UR4, UR4, UR12, URZ ;  /* 0x0000000c040472a4 */ /* 0x000fe4000f8e023f */
        /* <DEDUP_REMOVED lines=9> */
[----:B------:R-:W-:Y:S01]  /*9fc0*/  USHF.R.U64 UR12, UR10, UR13, UR11 ;  /* 0x0000000d0a0c7299 */ /* 0x000fe2000800120b */
[----:B0-----:R-:W-:Y:S01]  /*9fd0*/  R2UR UR16, R0 ;  /* 0x00000000001072ca */ /* 0x001fe200000e0000 */
[----:B------:R-:W-:Y:S01]  /*9fe0*/  USHF.R.U32.HI UR10, URZ, UR13, UR11 ;  /* 0x0000000d3f0a7299 */ /* 0x000fe2000801160b */
[----:B------:R-:W-:Y:S01]  /*9ff0*/  ISETP.NE.AND.EX P0, PT, RZ, UR5, PT, P0 ;  /* 0x00000005ff007c0c */ /* 0x000fe2000bf05300 */
[----:B------:R-:W-:Y:S01]  /*a000*/  ULDC UR17, c[0x0][0x608] ;  /* 0x0001820000117ab9 */ /* 0x000fe20000000800 */
[----:B------:R-:W-:-:S02]  /*a010*/  ULOP3.LUT UR23, URZ, UR18, URZ, 0x33, !UPT ;  /* 0x000000123f177292 */ /* 0x000fc4000f8e333f */
[----:B------:R-:W-:Y:S02]  /*a020*/  USHF.R.U64 UR18, UR12, UR17, UR10 ;  /* 0x000000110c127299 */ /* 0x000fe4000800120a */
[----:B------:R-:W-:Y:S01]  /*a030*/  USHF.R.U32.HI UR10, URZ, UR17, UR10 ;  /* 0x000000113f0a7299 */ /* 0x000fe2000801160a */
[----:B------:R-:W-:Y:S01]  /*a040*/  UMOV UR20, 0x1 ;  /* 0x0000000100147882 */ /* 0x000fe20000000000 */
[----:B------:R-:W-:Y:S02]  /*a050*/  UIADD3 UR14, -UR14, URZ, URZ ;  /* 0x0000003f0e0e7290 */ /* 0x000fe4000fffe13f */
[----:B------:R-:W-:Y:S02]  /*a060*/  USHF.L.U32 UR13, UR20, UR22, URZ ;  /* 0x00000016140d7299 */ /* 0x000fe4000800063f */
[----:B------:R-:W-:Y:S01]  /*a070*/  USHF.R.U64 UR20, UR18, UR22, UR10 ;  /* 0x0000001612147299 */ /* 0x000fe2000800120a */
[----:B------:R-:W-:Y:S01]  /*a080*/  ULDC UR15, c[0x0][0x144] ;  /* 0x00005100000f7ab9 */ /* 0x000fe20000000800 */
[----:B------:R-:W-:Y:S01]  /*a090*/  ULDC UR8, c[0x0][0x600] ;  /* 0x0001800000087ab9 */ /* 0x000fe20000000800 */
[----:B------:R-:W-:-:S02]  /*a0a0*/  UIADD3 UR21, -UR16, URZ, URZ ;  /* 0x0000003f10157290 */ /* 0x000fc4000fffe13f */
[----:B------:R-:W-:Y:S02]  /*a0b0*/  USHF.R.U32.HI UR17, URZ, UR22, UR10 ;  /* 0x000000163f117299 */ /* 0x000fe4000801160a */
[----:B------:R-:W-:Y:S02]  /*a0c0*/  UIADD3 UR9, UR8, -0x1, URZ ;  /* 0xffffffff08097890 */ /* 0x000fe4000fffe03f */
        /* <DEDUP_REMOVED lines=16> */
.L_x_288:
[----:B------:R-:W-:Y:S01]  /*a1d0*/  UISETP.NE.AND UP0, UPT, UR39, URZ, UPT ;  /* 0x0000003f2700728c */ /* 0x000fe2000bf05270 */
[----:B------:R-:W-:Y:S01]  /*a1e0*/  IMAD.MOV.U32 R0, RZ, RZ, 0x1 ;  /* 0x00000001ff007424 */ /* 0x000fe200078e00ff */
[----:B------:R-:W-:Y:S01]  /*a1f0*/  USHF.R.U64 UR4, UR16, UR24, UR17 ;  /* 0x0000001810047299 */ /* 0x000fe20008001211 */
[----:B------:R-:W-:Y:S01]  /*a200*/  IMAD.U32 R19, RZ, RZ, UR6 ;  /* 0x00000006ff137e24 */ /* 0x000fe2000f8e00ff */
[----:B------:R-:W-:Y:S02]  /*a210*/  ULOP3.LUT UR18, UR18, UR23, URZ, 0xc0, !UPT ;  /* 0x0000001712127292 */ /* 0x000fe4000f8ec03f */
[----:B------:R-:W-:Y:S02]  /*a220*/  UIADD3 UR5, -UR4, URZ, URZ ;  /* 0x0000003f04057290 */ /* 0x000fe4000fffe13f */
[----:B------:R-:W-:Y:S02]  /*a230*/  ULOP3.LUT UR9, UR12, UR9, URZ, 0xc0, !UPT ;  /* 0x000000090c097292 */ /* 0x000fe4000f8ec03f */
[----:B------:R-:W-:-:S02]  /*a240*/  UIMAD UR4, UR13, UR4, UR18 ;  /* 0x000000040d0472a4 */ /* 0x000fc4000f8e0212 */
[----:B------:R-:W-:Y:S02]  /*a250*/  @UP0 UIMAD UR22, UR26, UR21, UR19 ;  /* 0x000000151a1602a4 */ /* 0x000fe4000f8e0213 */
[----:B------:R-:W-:Y:S01]  /*a260*/  UIMAD UR5, UR5, UR25, UR20 ;  /* 0x00000019050572a4 */ /* 0x000fe2000f8e0214 */
[----:B------:R-:W-:Y:S02]  /*a270*/  ULDC UR7, c[0x0][0x610] ;  /* 0x0001840000077ab9 */ /* 0x000fe40000000800 */
[----:B------:R-:W-:Y:S02]  /*a280*/  UIMAD UR4, UR4, UR7, UR22 ;  /* 0x00000007040472a4 */ /* 0x000fe4000f8e0216 */
[----:B------:R-:W-:-:S04]  /*a290*/  UIMAD UR5, UR5, UR8, UR9 ;  /* 0x00000008050572a4 */ /* 0x000fc8000f8e0209 */
[----:B------:R-:W-:Y:S02]  /*a2a0*/  USEL UR7, UR5, UR4, !UP0 ;  /* 0x0000000405077287 */ /* 0x000fe4000c000000 */
[----:B------:R-:W-:-:S04]  /*a2b0*/  USEL UR4, UR4, UR5, !UP0 ;  /* 0x0000000504047287 */ /* 0x000fc8000c000000 */
[----:B------:R-:W-:Y:S02]  /*a2c0*/  IMAD.U32 R2, RZ, RZ, UR7 ;  /* 0x00000007ff027e24 */ /* 0x000fe4000f8e00ff */
[----:B------:R-:W-:-:S07]  /*a2d0*/  IMAD.U32 R18, RZ, RZ, UR4 ;  /* 0x00000004ff127e24 */ /* 0x000fce000f8e00ff */
.L_x_286:
[----:B------:R-:W-:Y:S02]  /*a2e0*/  LOP3.LUT P0, RZ, R0, 0xff, RZ, 0xc0, !PT ;  /* 0x000000ff00ff7812 */ /* 0x000fe4000780c0ff */
[----:B------:R-:W-:-:S11]  /*a2f0*/  LOP3.LUT R166, R166, 0x1, RZ, 0x3c, !PT ;  /* 0x00000001a6a67812 */ /* 0x000fd600078e3cff */
[----:B------:R-:W-:Y:S05]  /*a300*/  @P0 BRA `(.L_x_289) ;  /* 0xffffff7000900947 */ /* 0x000fea000383ffff */
[----:B------:R-:W-:Y:S05]  /*a310*/  EXIT ;  /* 0x000000000000794d */ /* 0x000fea0003800000 */
.L_x_12:
[----:B------:R-:W-:-:S08]  /*a320*/  ISETP.NE.AND P0, PT, RZ, UR8, PT ;  /* 0x00000008ff007c0c */ /* 0x000fd0000bf05270 */
[----:B-----5:R-:W0:-:S00]  /*a330*/  USETMAXREG.DEALLOC.CTAPOOL 0x28 ;  /* 0x00000028000079c8 */ /* 0x020e0000080e0500 */
[----:B------:R-:W-:Y:S05]  /*a340*/  @P0 EXIT ;  /* 0x000000000000094d */ /* 0x000fea0003800000 */
[----:B0-----:R-:W-:Y:S01]  /*a350*/  LOP3.LUT P0, RZ, R5, 0xff, RZ, 0xc0, !PT ;  /* 0x000000ff05ff7812 */ /* 0x001fe2000780c0ff */
[----:B------:R-:W-:Y:S02]  /*a360*/  IMAD.MOV.U32 R8, RZ, RZ, 0x1 ;  /* 0x00000001ff087424 */ /* 0x000fe400078e00ff */
[----:B------:R-:W-:-:S10]  /*a370*/  IMAD.MOV.U32 R0, RZ, RZ, RZ ;  /* 0x000000ffff007224 */ /* 0x000fd400078e00ff */
[----:B------:R-:W-:Y:S05]  /*a380*/  @!P0 BRA `(.L_x_290) ;  /* 0x0000000c00148947 */ /* 0x000fea0003800000 */
[----:B------:R-:W-:Y:S01]  /*a390*/  LOP3.LUT P0, RZ, R4, 0x1f, RZ, 0xc0, !PT ;  /* 0x0000001f04ff7812 */ /* 0x000fe2000780c0ff */
[----:B------:R-:W-:Y:S01]  /*a3a0*/  ULDC UR5, c[0x0][0x658] ;  /* 0x0001960000057ab9 */ /* 0x000fe20000000800 */
[----:B------:R-:W-:Y:S01]  /*a3b0*/  UMOV UR6, 0xffffffff ;  /* 0xffffffff00067882 */ /* 0x000fe20000000000 */
[----:B------:R-:W-:Y:S01]  /*a3c0*/  BSSY B0, `(.L_x_290) ;  /* 0x00000c1000007945 */ /* 0x000fe20003800000 */
[----:B------:R-:W-:Y:S01]  /*a3d0*/  USHF.L.U32 UR6, UR6, UR5, URZ ;  /* 0x0000000506067299 */ /* 0x000fe2000800063f */
[C---:B------:R-:W-:Y:S01]  /*a3e0*/  ISETP.NE.AND P3, PT, R3.reuse, RZ, PT ;  /* 0x000000ff0300720c */ /* 0x040fe20003f65270 */
[----:B------:R-:W-:Y:S01]  /*a3f0*/  IMAD.MOV.U32 R9, RZ, RZ, 0x1 ;  /* 0x00000001ff097424 */ /* 0x000fe200078e00ff */
[----:B------:R-:W-:Y:S01]  /*a400*/  ISETP.NE.OR P0, PT, R3, RZ, !P0 ;  /* 0x000000ff0300720c */ /* 0x000fe20004705670 */
[----:B------:R-:W-:Y:S01]  /*a410*/  IMAD.MOV.U32 R8, RZ, RZ, 0x1 ;  /* 0x00000001ff087424 */ /* 0x000fe200078e00ff */
[----:B------:R-:W-:Y:S01]  /*a420*/  ULDC UR4, c[0x0][0x600] ;  /* 0x0001800000047ab9 */ /* 0x000fe20000000800 */
[----:B------:R-:W-:Y:S01]  /*a430*/  IMAD.MOV.U32 R0, RZ, RZ, RZ ;  /* 0x000000ffff007224 */ /* 0x000fe200078e00ff */
[----:B------:R-:W-:Y:S01]  /*a440*/  UMOV UR7, 0x1 ;  /* 0x0000000100077882 */ /* 0x000fe20000000000 */
[----:B------:R-:W-:-:S02]  /*a450*/  UIADD3 UR19, UR38, 0x1, URZ ;  /* 0x0000000126137890 */ /* 0x000fc4000fffe03f */
[----:B------:R-:W-:Y:S02]  /*a460*/  ULOP3.LUT UR22, UR41, 0x2, URZ, 0xfc, !UPT ;  /* 0x0000000229167892 */ /* 0x000fe4000f8efc3f */
[----:B------:R-:W-:Y:S02]  /*a470*/  UIADD3 UR4, UR4, -0x1, URZ ;  /* 0xffffffff04047890 */ /* 0x000fe4000fffe03f */
[----:B------:R-:W-:Y:S02]  /*a480*/  USHF.L.U32 UR5, UR7, UR5, URZ ;  /* 0x0000000507057299 */ /* 0x000fe4000800063f */
[----:B------:R-:W-:Y:S01]  /*a490*/  ULOP3.LUT UR6, URZ, UR6, URZ, 0x33, !UPT ;  /* 0x000000063f067292 */ /* 0x000fe2000f8e333f */
[----:B------:R-:W-:-:S11]  /*a4a0*/  ULDC.64 UR20, c[0x0][0x198] ;  /* 0x0000660000147ab9 */ /* 0x000fd60000000a00 */
.L_x_302:
[----:B------:R-:W-:-:S03]  /*a4b0*/  UMOV UR7, 0xffffffff ;  /* 0xffffffff00077882 */ /* 0x000fc60000000000 */
[----:B------:R-:W-:Y:S05]  /*a4c0*/  BRA.DIV UR7, `(.L_x_291) ;  /* 0x0000000e07dc7947 */ /* 0x000fea000b800000 */
[----:B------:R-:W-:-:S13]  /*a4d0*/  ELECT P6, URZ, PT ;  /* 0x00000000003f782f */ /* 0x000fda00038c0000 */
.L_x_315:
[----:B------:R-:W0:Y:S01]  /*a4e0*/  LDC R3, c[0x0][0x28c] ;  /* 0x0000a300ff037b82 */ /* 0x000e220000000800 */
[----:B------:R-:W-:Y:S01]  /*a4f0*/  BSSY B1, `(.L_x_292) ;  /* 0x0000038000017945 */ /* 0x000fe20003800000 */
[----:B0-----:R-:W-:-:S13]  /*a500*/  ISETP.LT.OR P6, PT, R3, 0x1, !P6 ;  /* 0x000000010300780c */ /* 0x001fda00077c1670 */
[----:B------:R-:W-:Y:S05]  /*a510*/  @P6 BRA `(.L_x_293) ;  /* 0x0000000000d46947 */ /* 0x000fea0003800000 */
[----:B------:R-:W-:Y:S02]  /*a520*/  IMAD.SHL.U32 R6, R2, 0x100, RZ ;  /* 0x0000010002067824 */ /* 0x000fe400078e00ff */
[----:B------:R-:W-:Y:S02]  /*a530*/  IMAD.SHL.U32 R18, R18, 0x40, RZ ;  /* 0x0000004012127824 */ /* 0x000fe400078e00ff */
[----:B------:R-:W-:Y:S02]  /*a540*/  IMAD.MOV.U32 R11, RZ, RZ, RZ ;  /* 0x000000ffff0b7224 */ /* 0x000fe400078e00ff */
[----:B------:R-:W-:Y:S02]  /*a550*/  IMAD.U32 R12, RZ, RZ, UR19 ;  /* 0x00000013ff0c7e24 */ /* 0x000fe4000f8e00ff */
[----:B------:R-:W-:Y:S02]  /*a560*/  IMAD.MOV.U32 R2, RZ, RZ, R8 ;  /* 0x000000ffff027224 */ /* 0x000fe400078e0008 */
[----:B------:R-:W-:-:S07]  /*a570*/  IMAD.MOV.U32 R3, RZ, RZ, R0 ;  /* 0x000000ffff037224 */ /* 0x000fce00078e0000 */
.L_x_297:
[----:B------:R-:W0:Y:S01]  /*a580*/  S2R R5, SR_CgaCtaId ;  /* 0x0000000000057919 */ /* 0x000e220000008800 */
[----:B------:R-:W-:-:S04]  /*a590*/  MOV R4, 0x400 ;  /* 0x0000040000047802 */ /* 0x000fc80000000f00 */
[----:B0-----:R-:W-:Y:S02]  /*a5a0*/  LEA R10, R5, R4, 0x18 ;  /* 0x00000004050a7211 */ /* 0x001fe400078ec0ff */
[----:B------:R-:W-:Y:S01]  /*a5b0*/  SHF.L.U32 R4, R2, 0x1f, RZ ;  /* 0x0000001f02047819 */ /* 0x000fe200000006ff */
[----:B------:R-:W0:Y:S02]  /*a5c0*/  @!P3 LDC R5, c[0x0][0x500] ;  /* 0x00014000ff05bb82 */ /* 0x000e240000000800 */
[----:B------:R-:W-:-:S04]  /*a5d0*/  IMAD R7, R3, 0x8, R10 ;  /* 0x0000000803077824 */ /* 0x000fc800078e020a */
[----:B------:R-:W1:Y:S02]  /*a5e0*/  SYNCS.PHASECHK.TRANS64.TRYWAIT P1, [R7+URZ+0x20], R4 ;  /* 0x00002004070075a7 */ /* 0x000e64000802017f */
[----:B-1----:R-:W-:Y:S05]  /*a5f0*/  @!P1 BRA `(.L_x_294) ;  /* 0x0000000c00b09947 */ /* 0x002fea0003800000 */
.L_x_316:
[----:B------:R-:W-:Y:S01]  /*a600*/  UPRMT UR7, UR22, 0x9910, URZ ;  /* 0x0000991016077896 */ /* 0x000fe2000800003f */
[----:B0-----:R0:W-:Y:S03]  /*a610*/  @!P3 SYNCS.ARRIVE.TRANS64 RZ, [R7+URZ], R5 ;  /* 0x0000000507ffb9a7 */ /* 0x0011e6000800003f */
[----:B------:R-:W-:-:S06]  /*a620*/  UISETP.NE.AND UP0, UPT, UR7, 0x2, UPT ;  /* 0x000000020700788c */ /* 0x000fcc000bf05270 */
[----:B------:R-:W-:-:S13]  /*a630*/  PLOP3.LUT P1, PT, PT, PT, UP0, 0x80, 0x0 ;  /* 0x000000000000781c */ /* 0x000fda0003f2f008 */
[----:B0-----:R-:W-:Y:S05]  /*a640*/  @P1 BRA `(.L_x_295) ;  /* 0x0000000000041947 */ /* 0x001fea0003800000 */
[----:B------:R-:W-:Y:S01]  /*a650*/  BPT.TRAP 0x1 ;  /* 0x000000040000795c */ /* 0x000fe20000300000 */
.L_x_295:
[----:B------:R-:W-:Y:S05]  /*a660*/  @P0 BRA `(.L_x_296) ;  /* 0x0000000000040947 */ /* 0x000fea0003800000 */
[----:B------:R-:W-:Y:S01]  /*a670*/  BPT.TRAP 0x1 ;  /* 0x000000040000795c */ /* 0x000fe20000300000 */
.L_x_296:
[--C-:B-1----:R-:W-:Y:S01]  /*a680*/  IMAD R4, R3, 0x1000, R10.reuse ;  /* 0x0000100003047824 */ /* 0x102fe200078e020a */
[----:B------:R-:W-:Y:S01]  /*a690*/  R2UR UR9, R7 ;  /* 0x00000000070972ca */ /* 0x000fe200000e0000 */
[C---:B------:R-:W-:Y:S01]  /*a6a0*/  IMAD R10, R3.reuse, 0x4000, R10 ;  /* 0x00004000030a7824 */ /* 0x040fe200078e020a */
[----:B------:R-:W-:Y:S01]  /*a6b0*/  UIADD3 UR14, UP0, UR20, 0xf0, URZ ;  /* 0x000000f0140e7890 */ /* 0x000fe2000ff1e03f */
[----:B------:R-:W-:Y:S01]  /*a6c0*/  VIADD R12, R12, 0xffffffff ;  /* 0xffffffff0c0c7836 */ /* 0x000fe20000000000 */
[----:B------:R-:W-:Y:S01]  /*a6d0*/  R2UR UR7, R4 ;  /* 0x00000000040772ca */ /* 0x000fe200000e0000 */
[----:B------:R-:W-:Y:S01]  /*a6e0*/  UIADD3 UR24, UP1, UR20, 0x1f0, URZ ;  /* 0x000001f014187890 */ /* 0x000fe2000ff3e03f */
[----:B------:R-:W-:Y:S01]  /*a6f0*/  R2UR UR8, R10 ;  /* 0x000000000a0872ca */ /* 0x000fe200000e0000 */
[----:B------:R-:W-:Y:S01]  /*a700*/  UIADD3.X UR15, URZ, UR21, URZ, UP0, !UPT ;  /* 0x000000153f0f7290 */ /* 0x000fe200087fe43f */
[----:B------:R-:W-:Y:S01]  /*a710*/  R2UR UR11, R18 ;  /* 0x00000000120b72ca */ /* 0x000fe200000e0000 */
[----:B------:R-:W-:Y:S01]  /*a720*/  VIADD R3, R3, 0x1 ;  /* 0x0000000103037836 */ /* 0x000fe20000000000 */
[----:B------:R-:W-:Y:S01]  /*a730*/  R2UR UR10, R11 ;  /* 0x000000000b0a72ca */ /* 0x000fe200000e0000 */
[----:B------:R-:W-:Y:S01]  /*a740*/  UIADD3.X UR25, URZ, UR21, URZ, UP1, !UPT ;  /* 0x000000153f197290 */ /* 0x000fe20008ffe43f */
[----:B------:R-:W-:Y:S01]  /*a750*/  R2UR UR12, R19 ;  /* 0x00000000130c72ca */ /* 0x000fe200000e0000 */
[----:B------:R-:W-:Y:S01]  /*a760*/  UMOV UR16, 0x0 ;  /* 0x0000000000107882 */ /* 0x000fe20000000000 */
[----:B------:R-:W-:Y:S01]  /*a770*/  R2UR UR18, R6 ;  /* 0x00000000061272ca */ /* 0x000fe200000e0000 */
[----:B------:R-:W-:Y:S01]  /*a780*/  UMOV UR17, 0x10000000 ;  /* 0x1000000000117882 */ /* 0x000fe20000000000 */
[----:B------:R-:W-:Y:S01]  /*a790*/  ISETP.GT.AND P2, PT, R12, 0x1, PT ;  /* 0x000000010c00780c */ /* 0x000fe20003f44270 */
[----:B------:R-:W-:Y:S01]  /*a7a0*/  UIADD3 UR7, UR7, 0x180, URZ ;  /* 0x0000018007077890 */ /* 0x000fe2000fffe03f */
[----:B------:R-:W-:Y:S01]  /*a7b0*/  ISETP.NE.AND P1, PT, R3, 0x4, PT ;  /* 0x000000040300780c */ /* 0x000fe20003f25270 */
[----:B------:R-:W-:Y:S01]  /*a7c0*/  UIADD3 UR13, UR8, 0x4180, URZ ;  /* 0x00004180080d7890 */ /* 0x000fe2000fffe03f */
[----:B------:R-:W-:-:S02]  /*a7d0*/  VIADD R11, R11, 0x20 ;  /* 0x000000200b0b7836 */ /* 0x000fc40000000000 */
[----:B------:R-:W-:Y:S02]  /*a7e0*/  SEL R5, RZ, 0x1, P1 ;  /* 0x00000001ff057807 */ /* 0x000fe40000800000 */
[----:B------:R-:W-:Y:S01]  /*a7f0*/  UMOV UR8, UR7 ;  /* 0x0000000700087c82 */ /* 0x000fe20008000000 */
[----:B------:R-:W-:Y:S01]  /*a800*/  SEL R3, R3, RZ, P1 ;  /* 0x000000ff03037207 */ /* 0x000fe20000800000 */
[----:B------:R0:W-:Y:S01]  /*a810*/  UTMALDG.3D [UR8], [UR14], desc[UR16] ;  /* 0x000010080e0075b4 */ /* 0x0001e20008011000 */
[----:B------:R-:W-:Y:S01]  /*a820*/  LOP3.LUT R2, R2, R5, RZ, 0x3c, !PT ;  /* 0x0000000502027212 */ /* 0x000fe200078e3cff */
[----:B0-----:R-:W-:Y:S01]  /*a830*/  UMOV UR8, UR13 ;  /* 0x0000000d00087c82 */ /* 0x001fe20008000000 */
[----:B------:R-:W-:Y:S02]  /*a840*/  UMOV UR11, UR18 ;  /* 0x00000012000b7c82 */ /* 0x000fe40008000000 */
[----:B------:R0:W-:Y:S02]  /*a850*/  UTMALDG.3D [UR8], [UR24], desc[UR16] ;  /* 0x00001008180075b4 */ /* 0x0001e40008011000 */
[----:B0-----:R-:W-:Y:S05]  /*a860*/  @P2 BRA `(.L_x_297) ;  /* 0xfffffffc00442947 */ /* 0x001fea000383ffff */
.L_x_293:
[----:B------:R-:W-:Y:S05]  /*a870*/  BSYNC B1 ;  /* 0x0000000000017941 */ /* 0x000fea0003800000 */
.L_x_292:
[----:B------:R-:W-:Y:S01]  /*a880*/  LOP3.LUT P4, RZ, R9, 0xff, RZ, 0xc0, !PT ;  /* 0x000000ff09ff7812 */ /* 0x000fe2000788c0ff */
[----:B------:R-:W-:Y:S01]  /*a890*/  VIADD R0, R0, UR38 ;  /* 0x0000002600007c36 */ /* 0x000fe20008000000 */
[----:B------:R-:W-:Y:S01]  /*a8a0*/  ULDC.64 UR8, c[0x0][0x650] ;  /* 0x0001940000087ab9 */ /* 0x000fe20000000a00 */
[----:B------:R-:W-:Y:S01]  /*a8b0*/  BSSY B1, `(.L_x_298) ;  /* 0x000006f000017945 */ /* 0x000fe20003800000 */
[----:B------:R-:W-:Y:S01]  /*a8c0*/  IMAD.MOV.U32 R18, RZ, RZ, -0x1 ;  /* 0xffffffffff127424 */ /* 0x000fe200078e00ff */
[----:B------:R-:W-:Y:S01]  /*a8d0*/  PRMT R9, RZ, 0x7610, R9 ;  /* 0x00007610ff097816 */ /* 0x000fe20000000009 */
[----:B------:R-:W-:Y:S01]  /*a8e0*/  IMAD.MOV.U32 R19, RZ, RZ, -0x1 ;  /* 0xffffffffff137424 */ /* 0x000fe200078e00ff */
[C---:B------:R-:W-:Y:S02]  /*a8f0*/  ISETP.GT.U32.AND P1, PT, R0.reuse, 0x3, PT ;  /* 0x000000030000780c */ /* 0x040fe40003f24070 */
[----:B------:R-:W-:Y:S02]  /*a900*/  SHF.R.U32.HI R2, RZ, 0x2, R0 ;  /* 0x00000002ff027819 */ /* 0x000fe40000011600 */
[----:B------:R-:W-:-:S02]  /*a910*/  LOP3.LUT R0, R0, 0x3, RZ, 0xc0, !PT ;  /* 0x0000000300007812 */ /* 0x000fc400078ec0ff */
[----:B------:R-:W0:Y:S01]  /*a920*/  @P4 S2R R4, SR_CgaCtaId ;  /* 0x0000000000044919 */ /* 0x000e220000008800 */
[----:B------:R-:W-:Y:S02]  /*a930*/  @P4 MOV R3, 0x400 ;  /* 0x0000040000034802 */ /* 0x000fe40000000f00 */
[----:B------:R-:W-:-:S04]  /*a940*/  LOP3.LUT R2, R2, 0x1, RZ, 0xc0, !PT ;  /* 0x0000000102027812 */ /* 0x000fc800078ec0ff */
[----:B------:R-:W-:Y:S02]  /*a950*/  ISETP.NE.U32.AND P2, PT, R2, 0x1, PT ;  /* 0x000000010200780c */ /* 0x000fe40003f45070 */
[----:B0-----:R-:W-:Y:S01]  /*a960*/  @P4 LEA R3, R4, R3, 0x18 ;  /* 0x0000000304034211 */ /* 0x001fe200078ec0ff */
[----:B------:R-:W-:-:S03]  /*a970*/  IMAD.U32 R4, RZ, RZ, UR38 ;  /* 0x00000026ff047e24 */ /* 0x000fc6000f8e00ff */
[----:B------:R0:W-:Y:S01]  /*a980*/  @P4 SYNCS.ARRIVE.TRANS64.A1T0 RZ, [R3+URZ+0x78], RZ ;  /* 0x000078ff03ff49a7 */ /* 0x0001e2000810003f */
[----:B------:R-:W-:Y:S02]  /*a990*/  IADD3 R16, P4, R16, UR36, RZ ;  /* 0x0000002410107c10 */ /* 0x000fe4000ff9e0ff */
[----:B------:R-:W-:Y:S02]  /*a9a0*/  ISETP.LT.U32.AND P1, PT, R4, 0x4, P1 ;  /* 0x000000040400780c */ /* 0x000fe40000f21070 */
[----:B------:R-:W-:Y:S02]  /*a9b0*/  IADD3.X R17, R17, UR40, RZ, P4, !PT ;  /* 0x0000002811117c10 */ /* 0x000fe4000a7fe4ff */
[----:B------:R-:W-:Y:S02]  /*a9c0*/  ISETP.GE.U32.AND P4, PT, R16, UR8, PT ;  /* 0x0000000810007c0c */ /* 0x000fe4000bf86070 */
[----:B0-----:R-:W-:Y:S02]  /*a9d0*/  SEL R3, RZ, 0x1, !P1 ;  /* 0x00000001ff037807 */ /* 0x001fe40004800000 */
[----:B------:R-:W-:-:S02]  /*a9e0*/  ISETP.GE.U32.AND.EX P1, PT, R17, UR9, PT, P4 ;  /* 0x0000000911007c0c */ /* 0x000fc4000bf26140 */
[----:B------:R-:W-:-:S04]  /*a9f0*/  ISETP.GT.U32.AND P2, PT, R4, 0x3, !P2 ;  /* 0x000000030400780c */ /* 0x000fc80005744070 */
[----:B------:R-:W-:-:S04]  /*aa00*/  SEL R2, RZ, 0x1, !P2 ;  /* 0x00000001ff027807 */ /* 0x000fc80005000000 */
[--C-:B------:R-:W-:Y:S01]  /*aa10*/  LOP3.LUT R8, R2, R8, R3.reuse, 0x96, !PT ;  /* 0x0000000802087212 */ /* 0x100fe200078e9603 */
[----:B------:R-:W-:Y:S01]  /*aa20*/  IMAD.MOV.U32 R2, RZ, RZ, -0x1 ;  /* 0xffffffffff027424 */ /* 0x000fe200078e00ff */
[----:B------:R-:W-:Y:S01]  /*aa30*/  PRMT R3, RZ, 0x7610, R3 ;  /* 0x00007610ff037816 */ /* 0x000fe20000000003 */
[----:B------:R-:W-:Y:S06]  /*aa40*/  @P1 BRA `(.L_x_299) ;  /* 0x0000000400541947 */ /* 0x000fec0003800000 */
[----:B------:R-:W0:Y:S01]  /*aa50*/  S2UR UR7, SR_CTAID.X ;  /* 0x00000000000779c3 */ /* 0x000e220000002500 */
[----:B------:R-:W-:Y:S01]  /*aa60*/  ULDC.64 UR8, c[0x0][0x628] ;  /* 0x00018a0000087ab9 */ /* 0x000fe20000000a00 */
[----:B------:R-:W-:Y:S01]  /*aa70*/  ULDC UR10, c[0x0][0x150] ;  /* 0x00005400000a7ab9 */ /* 0x000fe20000000800 */
[----:B------:R-:W-:Y:S01]  /*aa80*/  ISETP.NE.U32.AND P1, PT, RZ, UR8, PT ;  /* 0x00000008ff007c0c */ /* 0x000fe2000bf25070 */
[----:B------:R-:W-:Y:S01]  /*aa90*/  ULDC UR11, c[0x0][0x630] ;  /* 0x00018c00000b7ab9 */ /* 0x000fe20000000800 */
[----:B------:R-:W-:Y:S01]  /*aaa0*/  ULDC UR13, c[0x0][0x154] ;  /* 0x00005500000d7ab9 */ /* 0x000fe20000000800 */
[----:B------:R-:W-:Y:S01]  /*aab0*/  IMAD.MOV.U32 R2, RZ, RZ, R16 ;  /* 0x000000ffff027224 */ /* 0x000fe200078e0010 */
[----:B------:R-:W-:Y:S01]  /*aac0*/  ISETP.NE.AND.EX P1, PT, RZ, UR9, PT, P1 ;  /* 0x00000009ff007c0c */ /* 0x000fe2000bf25310 */
[----:B------:R-:W1:Y:S01]  /*aad0*/  S2UR UR12, SR_CTAID.Y ;  /* 0x00000000000c79c3 */ /* 0x000e620000002600 */
[----:B0-----:R-:W-:-:S05]  /*aae0*/  I2FP.F32.U32 R3, UR7 ;  /* 0x0000000700037c45 */ /* 0x001fca0008201000 */
[----:B------:R-:W-:Y:S01]  /*aaf0*/  FMUL R10, R3, UR10 ;  /* 0x0000000a030a7c20 */ /* 0x000fe20008400000 */
[----:B------:R-:W-:-:S05]  /*ab00*/  IMAD.MOV.U32 R3, RZ, RZ, R17 ;  /* 0x000000ffff037224 */ /* 0x000fca00078e0011 */
[----:B------:R-:W-:Y:S05]  /*ab10*/  @!P1 BRA `(.L_x_300) ;  /* 0x0000000000289947 */ /* 0x000fea0003800000 */
[----:B------:R-:W-:Y:S02]  /*ab20*/  ULDC UR10, c[0x0][0x634] ;  /* 0x00018d00000a7ab9 */ /* 0x000fe40000000800 */
[----:B------:R-:W-:-:S05]  /*ab30*/  IADD3 R7, P1, R16, UR10, RZ ;  /* 0x0000000a10077c10 */ /* 0x000fca000ff3e0ff */
[----:B------:R-:W-:-:S04]  /*ab40*/  IMAD.X R11, RZ, RZ, R17, P1 ;  /* 0x000000ffff0b7224 */ /* 0x000fc800008e0611 */
[----:B------:R-:W-:-:S04]  /*ab50*/  IMAD.WIDE.U32 R4, R11, UR8, RZ ;  /* 0x000000080b047c25 */ /* 0x000fc8000f8e00ff */
[----:B------:R-:W-:-:S04]  /*ab60*/  IMAD.WIDE.U32 R4, P1, R7, UR9, R4 ;  /* 0x0000000907047c25 */ /* 0x000fc8000f820004 */
[----:B------:R-:W-:-:S04]  /*ab70*/  IMAD.WIDE.U32 R6, R7, UR8, RZ ;  /* 0x0000000807067c25 */ /* 0x000fc8000f8e00ff */
[----:B------:R-:W-:Y:S01]  /*ab80*/  IMAD.X R3, RZ, RZ, RZ, P1 ;  /* 0x000000ffff037224 */ /* 0x000fe200008e06ff */
[----:B------:R-:W-:Y:S01]  /*ab90*/  IADD3 RZ, P1, R7, R4, RZ ;  /* 0x0000000407ff7210 */ /* 0x000fe20007f3e0ff */
[----:B------:R-:W-:-:S04]  /*aba0*/  IMAD.MOV.U32 R2, RZ, RZ, R5 ;  /* 0x000000ffff027224 */ /* 0x000fc800078e0005 */
[----:B------:R-:W-:-:S08]  /*abb0*/  IMAD.WIDE.U32.X R2, R11, UR9, R2, P1 ;  /* 0x000000090b027c25 */ /* 0x000fd000088e0402 */
.L_x_300:
[--C-:B------:R-:W-:Y:S01]  /*abc0*/  SHF.R.U64 R19, R2, UR11, R3.reuse ;  /* 0x0000000b02137c19 */ /* 0x100fe20008001203 */
[----:B------:R-:W0:Y:S01]  /*abd0*/  F2I.U32.TRUNC.NTZ R10, R10 ;  /* 0x0000000a000a7305 */ /* 0x000e22000020f000 */
[----:B------:R-:W-:Y:S01]  /*abe0*/  SHF.R.U32.HI R2, RZ, UR11, R3 ;  /* 0x0000000bff027c19 */ /* 0x000fe20008011603 */
[----:B------:R-:W-:Y:S01]  /*abf0*/  ULDC.64 UR8, c[0x0][0x620] ;  /* 0x0001880000087ab9 */ /* 0x000fe20000000a00 */
[----:B------:R-:W-:Y:S01]  /*ac00*/  IADD3 R5, P1, RZ, -R19, RZ ;  /* 0x80000013ff057210 */ /* 0x000fe20007f3e0ff */
[----:B------:R-:W-:Y:S01]  /*ac10*/  ULDC.64 UR14, c[0x0][0x640] ;  /* 0x00019000000e7ab9 */ /* 0x000fe20000000a00 */
[----:B-1----:R-:W-:Y:S01]  /*ac20*/  I2FP.F32.U32 R4, UR12 ;  /* 0x0000000c00047c45 */ /* 0x002fe20008201000 */
[----:B------:R-:W1:Y:S01]  /*ac30*/  LDC R15, c[0x0][0x610] ;  /* 0x00018400ff0f7b82 */ /* 0x000e620000000800 */
[----:B------:R-:W-:Y:S01]  /*ac40*/  ULDC UR11, c[0x0][0x658] ;  /* 0x00019600000b7ab9 */ /* 0x000fe20000000800 */
[----:B------:R-:W-:Y:S01]  /*ac50*/  IMAD.X R2, RZ, RZ, ~R2, P1 ;  /* 0x000000ffff027224 */ /* 0x000fe200008e0e02 */
[----:B------:R-:W-:Y:S01]  /*ac60*/  ISETP.NE.U32.AND P1, PT, RZ, UR14, PT ;  /* 0x0000000eff007c0c */ /* 0x000fe2000bf25070 */
[----:B------:R-:W-:Y:S01]  /*ac70*/  FMUL R6, R4, UR13 ;  /* 0x0000000d04067c20 */ /* 0x000fe20008400000 */
[----:B------:R-:W-:Y:S01]  /*ac80*/  ULDC UR13, c[0x0][0x648] ;  /* 0x00019200000d7ab9 */ /* 0x000fe20000000800 */
[----:B------:R-:W-:Y:S01]  /*ac90*/  IMAD R4, R2, UR8, RZ ;  /* 0x0000000802047c24 */ /* 0x000fe2000f8e02ff */
[----:B------:R-:W-:Y:S01]  /*aca0*/  ISETP.NE.AND.EX P1, PT, RZ, UR15, PT, P1 ;  /* 0x0000000fff007c0c */ /* 0x000fe2000bf25310 */
[C---:B------:R-:W-:Y:S01]  /*acb0*/  IMAD.WIDE.U32 R2, R5.reuse, UR8, R16 ;  /* 0x0000000805027c25 */ /* 0x040fe2000f8e0010 */
[----:B0-----:R-:W-:Y:S01]  /*acc0*/  R2UR UR8, R10 ;  /* 0x000000000a0872ca */ /* 0x001fe200000e0000 */
[----:B------:R-:W0:Y:S02]  /*acd0*/  F2I.U32.TRUNC.NTZ R6, R6 ;  /* 0x0000000600067305 */ /* 0x000e24000020f000 */
[----:B------:R-:W-:Y:S01]  /*ace0*/  IMAD R5, R5, UR9, R4 ;  /* 0x0000000905057c24 */ /* 0x000fe2000f8e0204 */
[----:B------:R-:W-:-:S03]  /*acf0*/  ULDC UR9, c[0x0][0x618] ;  /* 0x0001860000097ab9 */ /* 0x000fc60000000800 */
[----:B------:R-:W-:-:S05]  /*ad00*/  IMAD.IADD R3, R3, 0x1, R5 ;  /* 0x0000000103037824 */ /* 0x000fca00078e0205 */
[--C-:B------:R-:W-:Y:S02]  /*ad10*/  SHF.R.U64 R10, R2, UR9, R3.reuse ;  /* 0x00000009020a7c19 */ /* 0x100fe40008001203 */
[----:B------:R-:W-:Y:S01]  /*ad20*/  SHF.R.U32.HI R3, RZ, UR9, R3 ;  /* 0x00000009ff037c19 */ /* 0x000fe20008011603 */
[----:B------:R-:W-:Y:S01]  /*ad30*/  ULDC UR9, c[0x0][0x608] ;  /* 0x0001820000097ab9 */ /* 0x000fe20000000800 */
[----:B0-----:R-:W-:Y:S02]  /*ad40*/  R2UR UR10, R6 ;  /* 0x00000000060a72ca */ /* 0x001fe400000e0000 */
[--C-:B------:R-:W-:Y:S02]  /*ad50*/  SHF.R.U64 R12, R10, UR9, R3.reuse ;  /* 0x000000090a0c7c19 */ /* 0x100fe40008001203 */
[----:B------:R-:W-:Y:S01]  /*ad60*/  SHF.R.U32.HI R3, RZ, UR9, R3 ;  /* 0x00000009ff037c19 */ /* 0x000fe20008011603 */
[----:B------:R-:W-:-:S03]  /*ad70*/  UIADD3 UR9, -UR8, URZ, URZ ;  /* 0x0000003f08097290 */ /* 0x000fc6000fffe13f */
[--C-:B------:R-:W-:Y:S01]  /*ad80*/  SHF.R.U64 R13, R12, UR11, R3.reuse ;  /* 0x0000000b0c0d7c19 */ /* 0x100fe20008001203 */
[----:B------:R-:W-:Y:S01]  /*ad90*/  ULDC UR8, c[0x0][0x144] ;  /* 0x0000510000087ab9 */ /* 0x000fe20000000800 */
[----:B------:R-:W-:-:S03]  /*ada0*/  SHF.R.U32.HI R3, RZ, UR11, R3 ;  /* 0x0000000bff037c19 */ /* 0x000fc60008011603 */
[----:B------:R-:W-:Y:S01]  /*adb0*/  IMAD.MOV.U32 R2, RZ, RZ, R13 ;  /* 0x000000ffff027224 */ /* 0x000fe200078e000d */
[----:B------:R-:W-:Y:S06]  /*adc0*/  @!P1 BRA `(.L_x_301) ;  /* 0x0000000000289947 */ /* 0x000fec0003800000 */
        /* <DEDUP_REMOVED lines=10> */
.L_x_301:
[----:B------:R-:W-:Y:S01]  /*ae70*/  UISETP.NE.AND UP0, UPT, UR39, URZ, UPT ;  /* 0x0000003f2700728c */ /* 0x000fe2000bf05270 */
[----:B------:R-:W-:Y:S01]  /*ae80*/  SHF.R.U64 R3, R2, UR13, R3 ;  /* 0x0000000d02037c19 */ /* 0x000fe20008001203 */
[----:B------:R-:W-:Y:S01]  /*ae90*/  UIADD3 UR10, -UR10, URZ, URZ ;  /* 0x0000003f0a0a7290 */ /* 0x000fe2000fffe13f */
[----:B------:R-:W-:Y:S01]  /*aea0*/  LOP3.LUT R2, R12, UR6, RZ, 0xc0, !PT ;  /* 0x000000060c027c12 */ /* 0x000fe2000f8ec0ff */
[----:B------:R-:W-:Y:S01]  /*aeb0*/  UIMAD UR7, UR8, UR9, UR7 ;  /* 0x00000009080772a4 */ /* 0x000fe2000f8e0207 */
[----:B------:R-:W-:Y:S01]  /*aec0*/  LOP3.LUT R5, R10, UR4, RZ, 0xc0, !PT ;  /* 0x000000040a057c12 */ /* 0x000fe2000f8ec0ff */
[----:B------:R-:W-:Y:S01]  /*aed0*/  IMAD.MOV R4, RZ, RZ, -R3 ;  /* 0x000000ffff047224 */ /* 0x000fe200078e0a03 */
[----:B------:R-:W-:Y:S01]  /*aee0*/  ULDC UR8, c[0x0][0x148] ;  /* 0x0000520000087ab9 */ /* 0x000fe20000000800 */
[----:B------:R-:W-:Y:S01]  /*aef0*/  IMAD R18, R3, UR5, R2 ;  /* 0x0000000503127c24 */ /* 0x000fe2000f8e0202 */
[----:B------:R-:W-:Y:S01]  /*af00*/  PLOP3.LUT P1, PT, PT, PT, UP0, 0x80, 0x0 ;  /* 0x000000000000781c */ /* 0x000fe20003f2f008 */
[----:B------:R-:W-:Y:S01]  /*af10*/  IMAD.MOV.U32 R3, RZ, RZ, 0x1 ;  /* 0x00000001ff037424 */ /* 0x000fe200078e00ff */
[----:B------:R-:W-:-:S03]  /*af20*/  @UP0 UIMAD UR7, UR8, UR10, UR12 ;  /* 0x0000000a080702a4 */ /* 0x000fc6000f8e020c */
[----:B------:R-:W-:Y:S02]  /*af30*/  ULDC UR8, c[0x0][0x638] ;  /* 0x00018e0000087ab9 */ /* 0x000fe40000000800 */
[----:B------:R-:W-:Y:S02]  /*af40*/  IMAD R2, R4, UR8, R13 ;  /* 0x0000000804027c24 */ /* 0x000fe4000f8e020d */
[----:B-1----:R-:W-:Y:S01]  /*af50*/  IMAD R18, R18, R15, UR7 ;  /* 0x0000000712127e24 */ /* 0x002fe2000f8e020f */
[----:B------:R-:W-:Y:S02]  /*af60*/  ULDC UR7, c[0x0][0x600] ;  /* 0x0001800000077ab9 */ /* 0x000fe40000000800 */
[----:B------:R-:W-:-:S05]  /*af70*/  IMAD R5, R2, UR7, R5 ;  /* 0x0000000702057c24 */ /* 0x000fca000f8e0205 */
[----:B------:R-:W-:Y:S02]  /*af80*/  SEL R2, R5, R18, !P1 ;  /* 0x0000001205027207 */ /* 0x000fe40004800000 */
[----:B------:R-:W-:-:S07]  /*af90*/  SEL R18, R18, R5, !P1 ;  /* 0x0000000512127207 */ /* 0x000fce0004800000 */
.L_x_299:
[----:B------:R-:W-:Y:S05]  /*afa0*/  BSYNC B1 ;  /* 0x0000000000017941 */ /* 0x000fea0003800000 */
.L_x_298:
[----:B------:R-:W-:-:S13]  /*afb0*/  LOP3.LUT P1, RZ, R3, 0xff, RZ, 0xc0, !PT ;  /* 0x000000ff03ff7812 */ /* 0x000fda000782c0ff */
[----:B------:R-:W-:Y:S05]  /*afc0*/  @P1 BRA `(.L_x_302) ;  /* 0xfffffff400381947 */ /* 0x000fea000383ffff */
[----:B------:R-:W-:Y:S05]  /*afd0*/  BSYNC B0 ;  /* 0x0000000000007941 */ /* 0x000fea0003800000 */
.L_x_290:
[----:B------:R-:W-:-:S03]  /*afe0*/  UMOV UR7, 0xffffffff ;  /* 0xffffffff00077882 */ /* 0x000fc60000000000 */
[----:B------:R-:W-:Y:S05]  /*aff0*/  BRA.DIV UR7, `(.L_x_303) ;  /* 0x0000000607447947 */ /* 0x000fea000b800000 */
[----:B------:R-:W-:-:S13]  /*b000*/  ELECT P6, URZ, PT ;  /* 0x00000000003f782f */ /* 0x000fda00038c0000 */
.L_x_319:
[----:B------:R-:W-:Y:S04]  /*b010*/  BSSY B0, `(.L_x_304) ;  /* 0x000002c000007945 */ /* 0x000fe80003800000 */
[----:B------:R-:W-:Y:S05]  /*b020*/  @!P6 BRA `(.L_x_305) ;  /* 0x0000000000a8e947 */ /* 0x000fea0003800000 */
[----:B------:R-:W-:-:S04]  /*b030*/  ULOP3.LUT UR7, UR41, 0x2, URZ, 0xfc, !UPT ;  /* 0x0000000229077892 */ /* 0x000fc8000f8efc3f */
[----:B------:R-:W-:-:S06]  /*b040*/  UISETP.NE.AND UP0, UPT, UR7, 0x3, UPT ;  /* 0x000000030700788c */ /* 0x000fcc000bf05270 */
[----:B------:R-:W-:-:S13]  /*b050*/  PLOP3.LUT P0, PT, PT, PT, UP0, 0x80, 0x0 ;  /* 0x000000000000781c */ /* 0x000fda0003f0f008 */
[----:B------:R-:W-:Y:S05]  /*b060*/  @!P0 BRA `(.L_x_306) ;  /* 0x0000000000048947 */ /* 0x000fea0003800000 */
[----:B------:R-:W-:Y:S01]  /*b070*/  BPT.TRAP 0x1 ;  /* 0x000000040000795c */ /* 0x000fe20000300000 */
.L_x_306:
[----:B------:R-:W0:Y:S01]  /*b080*/  S2R R3, SR_CgaCtaId ;  /* 0x0000000000037919 */ /* 0x000e220000008800 */
[----:B------:R-:W-:-:S04]  /*b090*/  MOV R2, 0x400 ;  /* 0x0000040000027802 */ /* 0x000fc80000000f00 */
[----:B0-----:R-:W-:Y:S02]  /*b0a0*/  LEA R3, R3, R2, 0x18 ;  /* 0x0000000203037211 */ /* 0x001fe400078ec0ff */
[----:B------:R-:W-:-:S03]  /*b0b0*/  SHF.L.U32 R2, R8, 0x1f, RZ ;  /* 0x0000001f08027819 */ /* 0x000fc600000006ff */
[----:B------:R-:W-:-:S04]  /*b0c0*/  VIADD R3, R3, 0x20 ;  /* 0x0000002003037836 */ /* 0x000fc80000000000 */
[C---:B------:R-:W-:Y:S02]  /*b0d0*/  IMAD R7, R0.reuse, 0x8, R3 ;  /* 0x0000000800077824 */ /* 0x040fe400078e0203 */
[----:B------:R-:W-:Y:S02]  /*b0e0*/  VIADD R0, R0, 0x1 ;  /* 0x0000000100007836 */ /* 0x000fe40000000000 */
[----:B------:R-:W0:Y:S03]  /*b0f0*/  SYNCS.PHASECHK.TRANS64.TRYWAIT P0, [R7+URZ], R2 ;  /* 0x00000002070075a7 */ /* 0x000e26000800017f */
[----:B------:R-:W-:-:S04]  /*b100*/  ISETP.NE.AND P1, PT, R0, 0x4, PT ;  /* 0x000000040000780c */ /* 0x000fc80003f25270 */
[----:B------:R-:W-:Y:S02]  /*b110*/  SEL R5, RZ, 0x1, P1 ;  /* 0x00000001ff057807 */ /* 0x000fe40000800000 */
[----:B------:R-:W-:Y:S02]  /*b120*/  SEL R0, R0, RZ, P1 ;  /* 0x000000ff00007207 */ /* 0x000fe40000800000 */
[----:B------:R-:W-:-:S03]  /*b130*/  LOP3.LUT R5, R8, R5, RZ, 0x3c, !PT ;  /* 0x0000000508057212 */ /* 0x000fc600078e3cff */
[----:B------:R-:W-:Y:S01]  /*b140*/  IMAD R9, R0, 0x8, R3 ;  /* 0x0000000800097824 */ /* 0x000fe200078e0203 */
[----:B------:R-:W-:Y:S01]  /*b150*/  SHF.L.U32 R4, R5, 0x1f, RZ ;  /* 0x0000001f05047819 */ /* 0x000fe200000006ff */
[----:B0-----:R-:W-:Y:S06]  /*b160*/  @!P0 BRA `(.L_x_307) ;  /* 0x0000000400088947 */ /* 0x001fec0003800000 */
.L_x_320:
[----:B------:R-:W1:Y:S01]  /*b170*/  SYNCS.PHASECHK.TRANS64.TRYWAIT P0, [R9+URZ], R4 ;  /* 0x00000004090075a7 */ /* 0x000e62000800017f */
[----:B------:R-:W-:-:S05]  /*b180*/  VIADD R0, R0, 0x1 ;  /* 0x0000000100007836 */ /* 0x000fca0000000000 */
[----:B------:R-:W-:-:S04]  /*b190*/  ISETP.NE.AND P1, PT, R0, 0x4, PT ;  /* 0x000000040000780c */ /* 0x000fc80003f25270 */
[----:B0-----:R-:W-:Y:S02]  /*b1a0*/  SEL R2, RZ, 0x1, P1 ;  /* 0x00000001ff027807 */ /* 0x001fe40000800000 */
[----:B------:R-:W-:Y:S02]  /*b1b0*/  SEL R0, R0, RZ, P1 ;  /* 0x000000ff00007207 */ /* 0x000fe40000800000 */
[----:B------:R-:W-:-:S03]  /*b1c0*/  LOP3.LUT R7, R5, R2, RZ, 0x3c, !PT ;  /* 0x0000000205077212 */ /* 0x000fc600078e3cff */
[----:B------:R-:W-:Y:S01]  /*b1d0*/  IMAD R6, R0, 0x8, R3 ;  /* 0x0000000800067824 */ /* 0x000fe200078e0203 */
[----:B------:R-:W-:Y:S01]  /*b1e0*/  SHF.L.U32 R5, R7, 0x1f, RZ ;  /* 0x0000001f07057819 */ /* 0x000fe200000006ff */
[----:B-1----:R-:W-:Y:S06]  /*b1f0*/  @!P0 BRA `(.L_x_308) ;  /* 0x0000000000f88947 */ /* 0x002fec0003800000 */
.L_x_321:
[----:B------:R-:W1:Y:S01]  /*b200*/  SYNCS.PHASECHK.TRANS64.TRYWAIT P0, [R6+URZ], R5 ;  /* 0x00000005060075a7 */ /* 0x000e62000800017f */
[----:B------:R-:W-:-:S05]  /*b210*/  VIADD R0, R0, 0x1 ;  /* 0x0000000100007836 */ /* 0x000fca0000000000 */
[----:B------:R-:W-:-:S04]  /*b220*/  ISETP.NE.AND P1, PT, R0, 0x4, PT ;  /* 0x000000040000780c */ /* 0x000fc80003f25270 */
[----:B------:R-:W-:Y:S02]  /*b230*/  SEL R2, RZ, 0x1, P1 ;  /* 0x00000001ff027807 */ /* 0x000fe40000800000 */
[----:B------:R-:W-:Y:S02]  /*b240*/  SEL R0, R0, RZ, P1 ;  /* 0x000000ff00007207 */ /* 0x000fe40000800000 */
[----:B------:R-:W-:Y:S01]  /*b250*/  LOP3.LUT R2, R7, R2, RZ, 0x3c, !PT ;  /* 0x0000000207027212 */ /* 0x000fe200078e3cff */
[----:B-1----:R-:W-:Y:S06]  /*b260*/  @!P0 BRA `(.L_x_309) ;  /* 0x0000000000f08947 */ /* 0x002fec0003800000 */
.L_x_322:
[----:B------:R-:W-:Y:S01]  /*b270*/  IMAD R3, R0, 0x8, R3 ;  /* 0x0000000800037824 */ /* 0x000fe200078e0203 */
[----:B------:R-:W-:-:S07]  /*b280*/  SHF.L.U32 R0, R2, 0x1f, RZ ;  /* 0x0000001f02007819 */ /* 0x000fce00000006ff */
.L_x_310:
[----:B--2---:R2:W3:Y:S02]  /*b290*/  SYNCS.PHASECHK.TRANS64.TRYWAIT P0, [R3+URZ], R0 ;  /* 0x00000000030075a7 */ /* 0x0044e4000800017f */
[----:B---3--:R-:W-:Y:S05]  /*b2a0*/  @!P0 NANOSLEEP.SYNCS 0x989680 ;  /* 0x009896800000895d */ /* 0x008fea0003900000 */
[----:B------:R-:W3:Y:S02]  /*b2b0*/  @!P0 SYNCS.PHASECHK.TRANS64 P0, [R3+URZ], R0 ;  /* 0x00000000030085a7 */ /* 0x000ee4000800007f */
[----:B---3--:R-:W-:Y:S05]  /*b2c0*/  @!P0 BRA `(.L_x_310) ;  /* 0xfffffffc00f08947 */ /* 0x008fea000383ffff */
.L_x_305:
[----:B------:R-:W-:Y:S05]  /*b2d0*/  BSYNC B0 ;  /* 0x0000000000007941 */ /* 0x000fea0003800000 */
.L_x_304:
[----:B------:R-:W-:Y:S05]  /*b2e0*/  EXIT ;  /* 0x000000000000794d */ /* 0x000fea0003800000 */
.L_x_14:
[----:B0-----:R0:W1:Y:S02]  /*b2f0*/  SYNCS.PHASECHK.TRANS64.TRYWAIT P0, [R157+URZ], R0 ;  /* 0x000000009d0075a7 */ /* 0x001064000800017f */
[----:B-1----:R-:W-:Y:S05]  /*b300*/  @!P0 NANOSLEEP.SYNCS 0x989680 ;  /* 0x009896800000895d */ /* 0x002fea0003900000 */
[----:B------:R-:W1:Y:S02]  /*b310*/  @!P0 SYNCS.PHASECHK.TRANS64 P0, [R157+URZ], R0 ;  /* 0x000000009d0085a7 */ /* 0x000e64000800007f */
[----:B-1----:R-:W-:Y:S05]  /*b320*/  @!P0 BRA `(.L_x_14) ;  /* 0xfffffffc00f08947 */ /* 0x002fea000383ffff */
[----:B------:R-:W-:Y:S05]  /*b330*/  BRA `(.L_x_311) ;  /* 0xffffff6000987947 */ /* 0x000fea000383ffff */
.L_x_19:
[----:B-1----:R1:W2:Y:S02]  /*b340*/  SYNCS.PHASECHK.TRANS64.TRYWAIT P1, [R3+URZ], R0 ;  /* 0x00000000030075a7 */ /* 0x0022a4000802017f */
[----:B--2---:R-:W-:Y:S05]  /*b350*/  @!P1 NANOSLEEP.SYNCS 0x989680 ;  /* 0x009896800000995d */ /* 0x004fea0003900000 */
[----:B------:R-:W2:Y:S02]  /*b360*/  @!P1 SYNCS.PHASECHK.TRANS64 P1, [R3+URZ], R0 ;  /* 0x00000000030095a7 */ /* 0x000ea4000802007f */
[----:B--2---:R-:W-:Y:S05]  /*b370*/  @!P1 BRA `(.L_x_19) ;  /* 0xfffffffc00f09947 */ /* 0x004fea000383ffff */
[----:B------:R-:W-:Y:S05]  /*b380*/  BRA `(.L_x_18) ;  /* 0xffffff6400087947 */ /* 0x000fea000383ffff */
.L_x_24:
[----:B-1----:R-:W-:-:S04]  /*b390*/  IMAD.U32 R4, RZ, RZ, UR4 ;  /* 0x00000004ff047e24 */ /* 0x002fc8000f8e00ff */
[----:B------:R1:W2:Y:S03]  /*b3a0*/  SYNCS.PHASECHK.TRANS64.TRYWAIT P1, [R4+URZ], R3 ;  /* 0x00000003040075a7 */ /* 0x0002a6000802017f */
[----:B--2---:R-:W-:Y:S05]  /*b3b0*/  @!P1 NANOSLEEP.SYNCS 0x989680 ;  /* 0x009896800000995d */ /* 0x004fea0003900000 */
[----:B------:R-:W2:Y:S02]  /*b3c0*/  @!P1 SYNCS.PHASECHK.TRANS64 P1, [R4+URZ], R3 ;  /* 0x00000003040095a7 */ /* 0x000ea4000802007f */
[----:B--2---:R-:W-:Y:S05]  /*b3d0*/  @!P1 BRA `(.L_x_24) ;  /* 0xfffffffc00ec9947 */ /* 0x004fea000383ffff */
[----:B------:R-:W-:Y:S05]  /*b3e0*/  BRA `(.L_x_23) ;  /* 0xffffff64009c7947 */ /* 0x000fea000383ffff */
.L_x_30:
[----:B0-----:R0:W1:Y:S02]  /*b3f0*/  SYNCS.PHASECHK.TRANS64.TRYWAIT P0, [R157+URZ+0x10], R0 ;  /* 0x000010009d0075a7 */ /* 0x001064000800017f */
[----:B-1----:R-:W-:Y:S05]  /*b400*/  @!P0 NANOSLEEP.SYNCS 0x989680 ;  /* 0x009896800000895d */ /* 0x002fea0003900000 */
[----:B------:R-:W1:Y:S02]  /*b410*/  @!P0 SYNCS.PHASECHK.TRANS64 P0, [R157+URZ+0x10], R0 ;  /* 0x000010009d0085a7 */ /* 0x000e64000800007f */
[----:B-1----:R-:W-:Y:S05]  /*b420*/  @!P0 BRA `(.L_x_30) ;  /* 0xfffffffc00f08947 */ /* 0x002fea000383ffff */
[----:B------:R-:W-:Y:S05]  /*b430*/  BRA `(.L_x_312) ;  /* 0xffffff68009c7947 */ /* 0x000fea000383ffff */
.L_x_291:
[----:B------:R-:W-:Y:S01]  /*b440*/  BSSY B1, `(.L_x_313) ;  /* 0x0000006000017945 */ /* 0x000fe20003800000 */
[----:B------:R-:W-:-:S07]  /*b450*/  IMAD.MOV.U32 R15, RZ, RZ, -0x1 ;  /* 0xffffffffff0f7424 */ /* 0x000fce00078e00ff */
[----:B------:R-:W-:Y:S05]  /*b460*/  WARPSYNC.COLLECTIVE R15, `(.L_x_314) ;  /* 0x000000000f0c7348 */ /* 0x000fea0003c00000 */
[----:B------:R-:W-:Y:S02]  /*b470*/  ELECT P6, UR62, PT ;  /* 0x00000000003e782f */ /* 0x000fe400038c0000 */
[----:B------:R-:W-:Y:S01]  /*b480*/  MOV R14, UR62 ;  /* 0x0000003e000e7c02 */ /* 0x000fe20008000f00 */
[----:B------:R-:W-:Y:S10]  /*b490*/  ENDCOLLECTIVE ;  /* 0x000000000000791b */ /* 0x000ff40003800000 */
.L_x_314:
[----:B------:R-:W-:Y:S05]  /*b4a0*/  BSYNC B1 ;  /* 0x0000000000017941 */ /* 0x000fea0003800000 */
.L_x_313:
[----:B------:R-:W-:Y:S05]  /*b4b0*/  BRA `(.L_x_315) ;  /* 0xfffffff000087947 */ /* 0x000fea000383ffff */
.L_x_294:
[----:B-1----:R1:W2:Y:S02]  /*b4c0*/  SYNCS.PHASECHK.TRANS64.TRYWAIT P1, [R7+URZ+0x20], R4 ;  /* 0x00002004070075a7 */ /* 0x0022a4000802017f */
[----:B--2---:R-:W-:Y:S05]  /*b4d0*/  @!P1 NANOSLEEP.SYNCS 0x989680 ;  /* 0x009896800000995d */ /* 0x004fea0003900000 */
[----:B------:R-:W2:Y:S02]  /*b4e0*/  @!P1 SYNCS.PHASECHK.TRANS64 P1, [R7+URZ+0x20], R4 ;  /* 0x00002004070095a7 */ /* 0x000ea4000802007f */
[----:B--2---:R-:W-:Y:S05]  /*b4f0*/  @!P1 BRA `(.L_x_294) ;  /* 0xfffffffc00f09947 */ /* 0x004fea000383ffff */
[----:B------:R-:W-:Y:S05]  /*b500*/  BRA `(.L_x_316) ;  /* 0xfffffff0003c7947 */ /* 0x000fea000383ffff */
.L_x_303:
[----:B------:R-:W-:Y:S01]  /*b510*/  BSSY B0, `(.L_x_317) ;  /* 0x0000006000007945 */ /* 0x000fe20003800000 */
[----:B------:R-:W-:-:S07]  /*b520*/  IMAD.MOV.U32 R15, RZ, RZ, -0x1 ;  /* 0xffffffffff0f7424 */ /* 0x000fce00078e00ff */
[----:B------:R-:W-:Y:S05]  /*b530*/  WARPSYNC.COLLECTIVE R15, `(.L_x_318) ;  /* 0x000000000f0c7348 */ /* 0x000fea0003c00000 */
[----:B------:R-:W-:Y:S02]  /*b540*/  ELECT P6, UR62, PT ;  /* 0x00000000003e782f */ /* 0x000fe400038c0000 */
[----:B------:R-:W-:Y:S01]  /*b550*/  MOV R14, UR62 ;  /* 0x0000003e000e7c02 */ /* 0x000fe20008000f00 */
[----:B------:R-:W-:Y:S10]  /*b560*/  ENDCOLLECTIVE ;  /* 0x000000000000791b */ /* 0x000ff40003800000 */
.L_x_318:
[----:B------:R-:W-:Y:S05]  /*b570*/  BSYNC B0 ;  /* 0x0000000000007941 */ /* 0x000fea0003800000 */
.L_x_317:
[----:B------:R-:W-:Y:S05]  /*b580*/  BRA `(.L_x_319) ;  /* 0xfffffff800a07947 */ /* 0x000fea000383ffff */
.L_x_307:
[----:B0-----:R0:W1:Y:S02]  /*b590*/  SYNCS.PHASECHK.TRANS64.TRYWAIT P0, [R7+URZ], R2 ;  /* 0x00000002070075a7 */ /* 0x001064000800017f */
[----:B-1----:R-:W-:Y:S05]  /*b5a0*/  @!P0 NANOSLEEP.SYNCS 0x989680 ;  /* 0x009896800000895d */ /* 0x002fea0003900000 */
[----:B------:R-:W1:Y:S02]  /*b5b0*/  @!P0 SYNCS.PHASECHK.TRANS64 P0, [R7+URZ], R2 ;  /* 0x00000002070085a7 */ /* 0x000e64000800007f */
[----:B-1----:R-:W-:Y:S05]  /*b5c0*/  @!P0 BRA `(.L_x_307) ;  /* 0xfffffffc00f08947 */ /* 0x002fea000383ffff */
[----:B------:R-:W-:Y:S05]  /*b5d0*/  BRA `(.L_x_320) ;  /* 0xfffffff800e47947 */ /* 0x000fea000383ffff */
.L_x_308:
[----:B0-----:R0:W1:Y:S02]  /*b5e0*/  SYNCS.PHASECHK.TRANS64.TRYWAIT P0, [R9+URZ], R4 ;  /* 0x00000004090075a7 */ /* 0x001064000800017f */
[----:B-1----:R-:W-:Y:S05]  /*b5f0*/  @!P0 NANOSLEEP.SYNCS 0x989680 ;  /* 0x009896800000895d */ /* 0x002fea0003900000 */
[----:B------:R-:W1:Y:S02]  /*b600*/  @!P0 SYNCS.PHASECHK.TRANS64 P0, [R9+URZ], R4 ;  /* 0x00000004090085a7 */ /* 0x000e64000800007f */
[----:B-1----:R-:W-:Y:S05]  /*b610*/  @!P0 BRA `(.L_x_308) ;  /* 0xfffffffc00f08947 */ /* 0x002fea000383ffff */
[----:B------:R-:W-:Y:S05]  /*b620*/  BRA `(.L_x_321) ;  /* 0xfffffff800f47947 */ /* 0x000fea000383ffff */
.L_x_309:
[----:B-1----:R1:W2:Y:S02]  /*b630*/  SYNCS.PHASECHK.TRANS64.TRYWAIT P0, [R6+URZ], R5 ;  /* 0x00000005060075a7 */ /* 0x0022a4000800017f */
[----:B--2---:R-:W-:Y:S05]  /*b640*/  @!P0 NANOSLEEP.SYNCS 0x989680 ;  /* 0x009896800000895d */ /* 0x004fea0003900000 */
[----:B------:R-:W2:Y:S02]  /*b650*/  @!P0 SYNCS.PHASECHK.TRANS64 P0, [R6+URZ], R5 ;  /* 0x00000005060085a7 */ /* 0x000ea4000800007f */
[----:B--2---:R-:W-:Y:S05]  /*b660*/  @!P0 BRA `(.L_x_309) ;  /* 0xfffffffc00f08947 */ /* 0x004fea000383ffff */
[----:B------:R-:W-:Y:S05]  /*b670*/  BRA `(.L_x_322) ;  /* 0xfffffff800fc7947 */ /* 0x000fea000383ffff */
.L_x_323:
[----:B------:R-:W-:-:S00]  /*b680*/  BRA `(.L_x_323) ;  /* 0xfffffffc00fc7947 */ /* 0x000fc0000383ffff */
[----:B------:R-:W-:-:S00]  /*b690*/  NOP ;  /* 0x0000000000007918 */ /* 0x000fc00000000000 */
        /* <DEDUP_REMOVED lines=14> */
.L_x_324:


//--------------------- .nv.global.init           --------------------------
	.section	.nv.global.init,"aw",@progbits
.nv.global.init:
	.type		$str$22,@object
	.size		$str$22,($str$23 - $str$22)
$str$22:
        /*0000*/ 	.byte	0x6b, 0x5f, 0x74, 0x69, 0x6c, 0x65, 0x5f, 0x63, 0x6f, 0x75, 0x6e, 0x74, 0x20, 0x3e, 0x3d, 0x20
        /*0010*/ 	.byte	0x31, 0x00
	.type		$str$23,@object
	.size		$str$23,(__unnamed_1 - $str$23)
$str$23:
        /*0012*/ 	.byte	0x2f, 0x74, 0x6d, 0x70, 0x2f, 0x63, 0x75, 0x74, 0x6c, 0x61, 0x73, 0x73, 0x5f, 0x73, 0x77, 0x65
        /*0022*/ 	.byte	0x65, 0x70, 0x5f, 0x73, 0x72, 0x63, 0x2f, 0x69, 0x6e, 0x63, 0x6c, 0x75, 0x64, 0x65, 0x2f, 0x63
        /*0032*/ 	.byte	0x75, 0x74, 0x6c, 0x61, 0x73, 0x73, 0x2f, 0x67, 0x65, 0x6d, 0x6d, 0x2f, 0x63, 0x6f, 0x6c, 0x6c
        /*0042*/ 	.byte	0x65, 0x63, 0x74, 0x69, 0x76, 0x65, 0x2f, 0x73, 0x6d, 0x39, 0x30, 0x5f, 0x6d, 0x6d, 0x61, 0x5f
        /*0052*/ 	.byte	0x74, 0x6d, 0x61, 0x5f, 0x67, 0x6d, 0x6d, 0x61, 0x5f, 0x73, 0x73, 0x5f, 0x77, 0x61, 0x72, 0x70
        /*0062*/ 	.byte	0x73, 0x70, 0x65, 0x63, 0x69, 0x61, 0x6c, 0x69, 0x7a, 0x65, 0x64, 0x2e, 0x68, 0x70, 0x70, 0x00
	.type		__unnamed_1,@object
	.size		__unnamed_1,(.L_0 - __unnamed_1)
__unnamed_1:
        /*0072*/ 	.byte	0x76, 0x6f, 0x69, 0x64, 0x20, 0x63, 0x75, 0x74, 0x6c, 0x61, 0x73, 0x73, 0x3a, 0x3a, 0x67, 0x65
        /* <DEDUP_REMOVED lines=180> */
        /*0bc2*/ 	.byte	0x5d, 0x00
.L_0:


//--------------------- .nv.shared._ZN7cutlass13device_kernelINS_4gemm6kernel13GemmUniversalIN4cute5tupleIJiiiiEEENS1_10collective13CollectiveMmaINS1_34MainloopSm90TmaGmmaWarpSpecializedILi4ENS5_IJNS4_1CILi1EEESB_SB_EEENS1_32KernelTmaWarpSpecializedPingpongEEENS5_IJNSA_ILi64EEENSA_ILi256EEENSA_ILi32EEEEEENS_10bfloat16_tENS5_IJlSB_lEEESJ_SK_NS4_8TiledMMAINS4_8MMA_AtomIJNS4_4SM904GMMA28MMA_64x256x16_F32BF16BF16_SSILNSO_5MajorE0ELSQ_0ELNSO_7ScaleInE1ELSR_1EEEEEENS4_6LayoutISC_NS5_IJNSA_ILi0EEESV_SV_EEEEENS5_IJNS4_10UnderscoreESY_SY_EEEEENS4_13SM90_TMA_LOADENS4_14ComposedLayoutINS4_7SwizzleILi2ELi4ELi3EEENS4_18smem_ptr_flag_bitsILi16EEENSU_INS5_IJNSA_ILi8EEESH_EEENS5_IJSH_SB_EEEEEEEvNS4_8identityES11_S1B_vS1C_EENS_8epilogue10collective6detail29Sm90TmaWarpSpecializedAdapterINS1F_15DefaultEpilogueISJ_SK_SK_NS1E_6thread17LinearCombinationISJ_Li1EffLNS1J_9ScaleType4KindE0ELNS_15FloatRoundStyleE2ESJ_EENS1_15EpilogueDefaultEEEEEvvEEEEvNT_6ParamsE --------------------------
	.section	.nv.shared._ZN7cutlass13device_kernelINS_4gemm6kernel13GemmUniversalIN4cute5tupleIJiiiiEEENS1_10collective13CollectiveMmaINS1_34MainloopSm90TmaGmmaWarpSpecializedILi4ENS5_IJNS4_1CILi1EEESB_SB_EEENS1_32KernelTmaWarpSpecializedPingpongEEENS5_IJNSA_ILi64EEENSA_ILi256EEENSA_ILi32EEEEEENS_10bfloat16_tENS5_IJlSB_lEEESJ_SK_NS4_8TiledMMAINS4_8MMA_AtomIJNS4_4SM904GMMA28MMA_64x256x16_F32BF16BF16_SSILNSO_5MajorE0ELSQ_0ELNSO_7ScaleInE1ELSR_1EEEEEENS4_6LayoutISC_NS5_IJNSA_ILi0EEESV_SV_EEEEENS5_IJNS4_10UnderscoreESY_SY_EEEEENS4_13SM90_TMA_LOADENS4_14ComposedLayoutINS4_7SwizzleILi2ELi4ELi3EEENS4_18smem_ptr_flag_bitsILi16EEENSU_INS5_IJNSA_ILi8EEESH_EEENS5_IJSH_SB_EEEEEEEvNS4_8identityES11_S1B_vS1C_EENS_8epilogue10collective6detail29Sm90TmaWarpSpecializedAdapterINS1F_15DefaultEpilogueISJ_SK_SK_NS1E_6thread17LinearCombinationISJ_Li1EffLNS1J_9ScaleType4KindE0ELNS_15FloatRoundStyleE2ESJ_EENS1_15EpilogueDefaultEEEEEvvEEEEvNT_6ParamsE,"aw",@nobits
	.sectionflags	@""
	.align	16
	.zero		1024


//--------------------- .nv.shared.reserved.0     --------------------------
	.section	.nv.shared.reserved.0,"aw",@nobits
	.weak		__nv_reservedSMEM_offset_0_alias
	.size		__nv_reservedSMEM_offset_0_alias, 0, 0
	.other		__nv_reservedSMEM_offset_0_alias,@"STO_CUDA_RESERVED_SHARED STV_DEFAULT"
__nv_reservedSMEM_offset_0_alias:
	.zero		0


//--------------------- .nv.global                --------------------------
	.section	.nv.global,"aw",@nobits
.nv.global:
	.type		_ZN40_INTERNAL_03499e8b_4_k_cu_e77dcf48_282204cute1_E,@object
	.size		_ZN40_INTERNAL_03499e8b_4_k_cu_e77dcf48_282204cute1_E,(_ZN40_INTERNAL_03499e8b_4_k_cu_e77dcf48_282204cuda3std3__45__cpo6cbeginE - _ZN40_INTERNAL_03499e8b_4_k_cu_e77dcf48_282204cute1_E)
_ZN40_INTERNAL_03499e8b_4_k_cu_e77dcf48_282204cute1_E:
	.zero		1
	.type		_ZN40_INTERNAL_03499e8b_4_k_cu_e77dcf48_282204cuda3std3__45__cpo6cbeginE,@object
	.size		_ZN40_INTERNAL_03499e8b_4_k_cu_e77dcf48_282204cuda3std3__45__cpo6cbeginE,(_ZN40_INTERNAL_03499e8b_4_k_cu_e77dcf48_282204cuda3std3__48in_placeE - _ZN40_INTERNAL_03499e8b_4_k_cu_e77dcf48_282204cuda3std3__45__cpo6cbeginE)
_ZN40_INTERNAL_03499e8b_4_k_cu_e77dcf48_282204cuda3std3__45__cpo6cbeginE:
	.zero		1
	.type		_ZN40_INTERNAL_03499e8b_4_k_cu_e77dcf48_282204cuda3std3__48in_placeE,@object
	.size		_ZN40_INTERNAL_03499e8b_4_k_cu_e77dcf48_282204cuda3std3__48in_placeE,(_ZN40_INTERNAL_03499e8b_4_k_cu_e77dcf48_282204cuda3std6ranges3__45__cpo9iter_moveE - _ZN40_INTERNAL_03499e8b_4_k_cu_e77dcf48_282204cuda3std3__48in_placeE)
_ZN40_INTERNAL_03499e8b_4_k_cu_e77dcf48_282204cuda3std3__48in_placeE:
	.zero		1
	.type		_ZN40_INTERNAL_03499e8b_4_k_cu_e77dcf48_282204cuda3std6ranges3__45__cpo9iter_moveE,@object
	.size		_ZN40_INTERNAL_03499e8b_4_k_cu_e77dcf48_282204cuda3std6ranges3__45__cpo9iter_moveE,(_ZN40_INTERNAL_03499e8b_4_k_cu_e77dcf48_282204cuda3std3__45__cpo5beginE - _ZN40_INTERNAL_03499e8b_4_k_cu_e77dcf48_282204cuda3std6ranges3__45__cpo9iter_moveE)
_ZN40_INTERNAL_03499e8b_4_k_cu_e77dcf48_282204cuda3std6ranges3__45__cpo9iter_moveE:
	.zero		1
	.type		_ZN40_INTERNAL_03499e8b_4_k_cu_e77dcf48_282204cuda3std3__45__cpo5beginE,@object
	.size		_ZN40_INTERNAL_03499e8b_4_k_cu_e77dcf48_282204cuda3std3__45__cpo5beginE,(_ZN40_INTERNAL_03499e8b_4_k_cu_e77dcf48_282204cuda3std3__442_GLOBAL__N__03499e8b_4_k_cu_e77dcf48_282206ignoreE - _ZN40_INTERNAL_03499e8b_4_k_cu_e77dcf48_282204cuda3std3__45__cpo5beginE)
_ZN40_INTERNAL_03499e8b_4_k_cu_e77dcf48_282204cuda3std3__45__cpo5beginE:
	.zero		1
	.type		_ZN40_INTERNAL_03499e8b_4_k_cu_e77dcf48_282204cuda3std3__442_GLOBAL__N__03499e8b_4_k_cu_e77dcf48_282206ignoreE,@object
	.size		_ZN40_INTERNAL_03499e8b_4_k_cu_e77dcf48_282204cuda3std3__442_GLOBAL__N__03499e8b_4_k_cu_e77dcf48_282206ignoreE,(_ZN40_INTERNAL_03499e8b_4_k_cu_e77dcf48_282204cute7productE - _ZN40_INTERNAL_03499e8b_4_k_cu_e77dcf48_282204cuda3std3__442_GLOBAL__N__03499e8b_4_k_cu_e77dcf48_282206ignoreE)
_ZN40_INTERNAL_03499e8b_4_k_cu_e77dcf48_282204cuda3std3__442_GLOBAL__N__03499e8b_4_k_cu_e77dcf48_282206ignoreE:
	.zero		1
	.type		_ZN40_INTERNAL_03499e8b_4_k_cu_e77dcf48_282204cute7productE,@object
	.size		_ZN40_INTERNAL_03499e8b_4_k_cu_e77dcf48_282204cute7productE,(_ZN40_INTERNAL_03499e8b_4_k_cu_e77dcf48_282204cuda3std3__45__cpo3endE - _ZN40_INTERNAL_03499e8b_4_k_cu_e77dcf48_282204cute7productE)
_ZN40_INTERNAL_03499e8b_4_k_cu_e77dcf48_282204cute7productE:
	.zero		1
	.type		_ZN40_INTERNAL_03499e8b_4_k_cu_e77dcf48_282204cuda3std3__45__cpo3endE,@object
	.size		_ZN40_INTERNAL_03499e8b_4_k_cu_e77dcf48_282204cuda3std3__45__cpo3endE,(_ZN40_INTERNAL_03499e8b_4_k_cu_e77dcf48_282204cuda3std3__419piecewise_constructE - _ZN40_INTERNAL_03499e8b_4_k_cu_e77dcf48_282204cuda3std3__45__cpo3endE)
_ZN40_INTERNAL_03499e8b_4_k_cu_e77dcf48_282204cuda3std3__45__cpo3endE:
	.zero		1
	.type		_ZN40_INTERNAL_03499e8b_4_k_cu_e77dcf48_282204cuda3std3__419piecewise_constructE,@object
	.size		_ZN40_INTERNAL_03499e8b_4_k_cu_e77dcf48_282204cuda3std3__419piecewise_constructE,(_ZN40_INTERNAL_03499e8b_4_k_cu_e77dcf48_282204cuda3std3__45__cpo4cendE - _ZN40_INTERNAL_03499e8b_4_k_cu_e77dcf48_282204cuda3std3__419piecewise_constructE)
_ZN40_INTERNAL_03499e8b_4_k_cu_e77dcf48_282204cuda3std3__419piecewise_constructE:
	.zero		1
	.type		_ZN40_INTERNAL_03499e8b_4_k_cu_e77dcf48_282204cuda3std3__45__cpo4cendE,@object
	.size		_ZN40_INTERNAL_03499e8b_4_k_cu_e77dcf48_282204cuda3std3__45__cpo4cendE,(_ZN40_INTERNAL_03499e8b_4_k_cu_e77dcf48_282204cuda3std6ranges3__45__cpo4swapE - _ZN40_INTERNAL_03499e8b_4_k_cu_e77dcf48_282204cuda3std3__45__cpo4cendE)
_ZN40_INTERNAL_03499e8b_4_k_cu_e77dcf48_282204cuda3std3__45__cpo4cendE:
	.zero		1
	.type		_ZN40_INTERNAL_03499e8b_4_k_cu_e77dcf48_282204cuda3std6ranges3__45__cpo4swapE,@object
	.size		_ZN40_INTERNAL_03499e8b_4_k_cu_e77dcf48_282204cuda3std6ranges3__45__cpo4swapE,(.L_8 - _ZN40_INTERNAL_03499e8b_4_k_cu_e77dcf48_282204cuda3std6ranges3__45__cpo4swapE)
_ZN40_INTERNAL_03499e8b_4_k_cu_e77dcf48_282204cuda3std6ranges3__45__cpo4swapE:
	.zero		1
.L_8:


//--------------------- .nv.constant0._ZN7cutlass13device_kernelINS_4gemm6kernel13GemmUniversalIN4cute5tupleIJiiiiEEENS1_10collective13CollectiveMmaINS1_34MainloopSm90TmaGmmaWarpSpecializedILi4ENS5_IJNS4_1CILi1EEESB_SB_EEENS1_32KernelTmaWarpSpecializedPingpongEEENS5_IJNSA_ILi64EEENSA_ILi256EEENSA_ILi32EEEEEENS_10bfloat16_tENS5_IJlSB_lEEESJ_SK_NS4_8TiledMMAINS4_8MMA_AtomIJNS4_4SM904GMMA28MMA_64x256x16_F32BF16BF16_SSILNSO_5MajorE0ELSQ_0ELNSO_7ScaleInE1ELSR_1EEEEEENS4_6LayoutISC_NS5_IJNSA_ILi0EEESV_SV_EEEEENS5_IJNS4_10UnderscoreESY_SY_EEEEENS4_13SM90_TMA_LOADENS4_14ComposedLayoutINS4_7SwizzleILi2ELi4ELi3EEENS4_18smem_ptr_flag_bitsILi16EEENSU_INS5_IJNSA_ILi8EEESH_EEENS5_IJSH_SB_EEEEEEEvNS4_8identityES11_S1B_vS1C_EENS_8epilogue10collective6detail29Sm90TmaWarpSpecializedAdapterINS1F_15DefaultEpilogueISJ_SK_SK_NS1E_6thread17LinearCombinationISJ_Li1EffLNS1J_9ScaleType4KindE0ELNS_15FloatRoundStyleE2ESJ_EENS1_15EpilogueDefaultEEEEEvvEEEEvNT_6ParamsE --------------------------
	.section	.nv.constant0._ZN7cutlass13device_kernelINS_4gemm6kernel13GemmUniversalIN4cute5tupleIJiiiiEEENS1_10collective13CollectiveMmaINS1_34MainloopSm90TmaGmmaWarpSpecializedILi4ENS5_IJNS4_1CILi1EEESB_SB_EEENS1_32KernelTmaWarpSpecializedPingpongEEENS5_IJNSA_ILi64EEENSA_ILi256EEENSA_ILi32EEEEEENS_10bfloat16_tENS5_IJlSB_lEEESJ_SK_NS4_8TiledMMAINS4_8MMA_AtomIJNS4_4SM904GMMA28MMA_64x256x16_F32BF16BF16_SSILNSO_5MajorE0ELSQ_0ELNSO_7ScaleInE1ELSR_1EEEEEENS4_6LayoutISC_NS5_IJNSA_ILi0EEESV_SV_EEEEENS5_IJNS4_10UnderscoreESY_SY_EEEEENS4_13SM90_TMA_LOADENS4_14ComposedLayoutINS4_7SwizzleILi2ELi4ELi3EEENS4_18smem_ptr_flag_bitsILi16EEENSU_INS5_IJNSA_ILi8EEESH_EEENS5_IJSH_SB_EEEEEEEvNS4_8identityES11_S1B_vS1C_EENS_8epilogue10collective6detail29Sm90TmaWarpSpecializedAdapterINS1F_15DefaultEpilogueISJ_SK_SK_NS1E_6thread17LinearCombinationISJ_Li1EffLNS1J_9ScaleType4KindE0ELNS_15FloatRoundStyleE2ESJ_EENS1_15EpilogueDefaultEEEEEvvEEEEvNT_6ParamsE,"a",@progbits
	.sectionflags	@""
	.align	4
.nv.constant0._ZN7cutlass13device_kernelINS_4gemm6kernel13GemmUniversalIN4cute5tupleIJiiiiEEENS1_10collective13CollectiveMmaINS1_34MainloopSm90TmaGmmaWarpSpecializedILi4ENS5_IJNS4_1CILi1EEESB_SB_EEENS1_32KernelTmaWarpSpecializedPingpongEEENS5_IJNSA_ILi64EEENSA_ILi256EEENSA_ILi32EEEEEENS_10bfloat16_tENS5_IJlSB_lEEESJ_SK_NS4_8TiledMMAINS4_8MMA_AtomIJNS4_4SM904GMMA28MMA_64x256x16_F32BF16BF16_SSILNSO_5MajorE0ELSQ_0ELNSO_7ScaleInE1ELSR_1EEEEEENS4_6LayoutISC_NS5_IJNSA_ILi0EEESV_SV_EEEEENS5_IJNS4_10UnderscoreESY_SY_EEEEENS4_13SM90_TMA_LOADENS4_14ComposedLayoutINS4_7SwizzleILi2ELi4ELi3EEENS4_18smem_ptr_flag_bitsILi16EEENSU_INS5_IJNSA_ILi8EEESH_EEENS5_IJSH_SB_EEEEEEEvNS4_8identityES11_S1B_vS1C_EENS_8epilogue10collective6detail29Sm90TmaWarpSpecializedAdapterINS1F_15DefaultEpilogueISJ_SK_SK_NS1E_6thread17LinearCombinationISJ_Li1EffLNS1J_9ScaleType4KindE0ELNS_15FloatRoundStyleE2ESJ_EENS1_15EpilogueDefaultEEEEEvvEEEEvNT_6ParamsE:
	.zero		1664


//--------------------- SYMBOLS --------------------------

	.type		.nv.reservedSmem.offset0,@object
	.size		.nv.reservedSmem.offset0,0x4
	.type		__assertfail,@function
